//
// Generated by NVIDIA NVVM Compiler
//
// Compiler Build ID: CL-36424714
// Cuda compilation tools, release 13.0, V13.0.88
// Based on NVVM 20.0.0
//

.version 9.0
.target sm_100
.address_size 64

	// .globl	_Z9InitD3Q19PcPdS0_iiii

.visible .entry _Z9InitD3Q19PcPdS0_iiii(
	.param .u64 .ptr .align 1 _Z9InitD3Q19PcPdS0_iiii_param_0,
	.param .u64 .ptr .align 1 _Z9InitD3Q19PcPdS0_iiii_param_1,
	.param .u64 .ptr .align 1 _Z9InitD3Q19PcPdS0_iiii_param_2,
	.param .u32 _Z9InitD3Q19PcPdS0_iiii_param_3,
	.param .u32 _Z9InitD3Q19PcPdS0_iiii_param_4,
	.param .u32 _Z9InitD3Q19PcPdS0_iiii_param_5,
	.param .u32 _Z9InitD3Q19PcPdS0_iiii_param_6
)
{
	.reg .pred 	%p<5>;
	.reg .b16 	%rs<2>;
	.reg .b32 	%r<19>;
	.reg .b64 	%rd<55>;

	ld.param.u64 	%rd4, [_Z9InitD3Q19PcPdS0_iiii_param_0];
	ld.param.u64 	%rd5, [_Z9InitD3Q19PcPdS0_iiii_param_1];
	ld.param.u64 	%rd6, [_Z9InitD3Q19PcPdS0_iiii_param_2];
	ld.param.u32 	%r10, [_Z9InitD3Q19PcPdS0_iiii_param_3];
	ld.param.u32 	%r11, [_Z9InitD3Q19PcPdS0_iiii_param_4];
	ld.param.u32 	%r12, [_Z9InitD3Q19PcPdS0_iiii_param_5];
	ld.param.u32 	%r9, [_Z9InitD3Q19PcPdS0_iiii_param_6];
	cvta.to.global.u64 	%rd1, %rd6;
	cvta.to.global.u64 	%rd2, %rd5;
	mul.lo.s32 	%r13, %r11, %r10;
	mul.lo.s32 	%r1, %r13, %r12;
	setp.lt.s32 	%p1, %r9, 1;
	@%p1 bra 	$L__BB0_7;
	mov.u32 	%r14, %ctaid.x;
	mov.u32 	%r2, %ntid.x;
	mov.u32 	%r15, %tid.x;
	neg.s32 	%r18, %r9;
	mul.lo.s32 	%r16, %r2, %r14;
	mad.lo.s32 	%r17, %r16, %r9, %r15;
	cvta.to.global.u64 	%rd3, %rd4;
	mul.wide.s32 	%rd36, %r1, 8;
$L__BB0_2:
	setp.ge.s32 	%p2, %r17, %r1;
	@%p2 bra 	$L__BB0_6;
	cvt.s64.s32 	%rd7, %r17;
	add.s64 	%rd8, %rd3, %rd7;
	ld.global.s8 	%rs1, [%rd8];
	setp.lt.s16 	%p3, %rs1, 1;
	@%p3 bra 	$L__BB0_5;
	mul.wide.s32 	%rd31, %r17, 8;
	add.s64 	%rd32, %rd2, %rd31;
	mov.b64 	%rd33, 4599676419421066581;
	st.global.u64 	[%rd32], %rd33;
	add.s64 	%rd34, %rd1, %rd31;
	mov.b64 	%rd35, 4588167220373341980;
	st.global.u64 	[%rd34], %rd35;
	add.s64 	%rd37, %rd32, %rd36;
	st.global.u64 	[%rd37], %rd35;
	add.s64 	%rd38, %rd34, %rd36;
	st.global.u64 	[%rd38], %rd35;
	add.s64 	%rd39, %rd37, %rd36;
	st.global.u64 	[%rd39], %rd35;
	add.s64 	%rd40, %rd38, %rd36;
	st.global.u64 	[%rd40], %rd35;
	add.s64 	%rd41, %rd39, %rd36;
	st.global.u64 	[%rd41], %rd35;
	add.s64 	%rd42, %rd40, %rd36;
	mov.b64 	%rd43, 4583663620745971491;
	st.global.u64 	[%rd42], %rd43;
	add.s64 	%rd44, %rd41, %rd36;
	st.global.u64 	[%rd44], %rd43;
	add.s64 	%rd45, %rd42, %rd36;
	st.global.u64 	[%rd45], %rd43;
	add.s64 	%rd46, %rd44, %rd36;
	st.global.u64 	[%rd46], %rd43;
	add.s64 	%rd47, %rd45, %rd36;
	st.global.u64 	[%rd47], %rd43;
	add.s64 	%rd48, %rd46, %rd36;
	st.global.u64 	[%rd48], %rd43;
	add.s64 	%rd49, %rd47, %rd36;
	st.global.u64 	[%rd49], %rd43;
	add.s64 	%rd50, %rd48, %rd36;
	st.global.u64 	[%rd50], %rd43;
	add.s64 	%rd51, %rd49, %rd36;
	st.global.u64 	[%rd51], %rd43;
	add.s64 	%rd52, %rd50, %rd36;
	st.global.u64 	[%rd52], %rd43;
	add.s64 	%rd53, %rd51, %rd36;
	st.global.u64 	[%rd53], %rd43;
	add.s64 	%rd54, %rd52, %rd36;
	st.global.u64 	[%rd54], %rd43;
	bra.uni 	$L__BB0_6;
$L__BB0_5:
	mul.wide.s32 	%rd9, %r17, 8;
	add.s64 	%rd10, %rd2, %rd9;
	mov.b64 	%rd11, -4616189618054758400;
	st.global.u64 	[%rd10], %rd11;
	add.s64 	%rd12, %rd1, %rd9;
	st.global.u64 	[%rd12], %rd11;
	add.s64 	%rd14, %rd10, %rd36;
	st.global.u64 	[%rd14], %rd11;
	add.s64 	%rd15, %rd12, %rd36;
	st.global.u64 	[%rd15], %rd11;
	add.s64 	%rd16, %rd14, %rd36;
	st.global.u64 	[%rd16], %rd11;
	add.s64 	%rd17, %rd15, %rd36;
	st.global.u64 	[%rd17], %rd11;
	add.s64 	%rd18, %rd16, %rd36;
	st.global.u64 	[%rd18], %rd11;
	add.s64 	%rd19, %rd17, %rd36;
	st.global.u64 	[%rd19], %rd11;
	add.s64 	%rd20, %rd18, %rd36;
	st.global.u64 	[%rd20], %rd11;
	add.s64 	%rd21, %rd19, %rd36;
	st.global.u64 	[%rd21], %rd11;
	add.s64 	%rd22, %rd20, %rd36;
	st.global.u64 	[%rd22], %rd11;
	add.s64 	%rd23, %rd21, %rd36;
	st.global.u64 	[%rd23], %rd11;
	add.s64 	%rd24, %rd22, %rd36;
	st.global.u64 	[%rd24], %rd11;
	add.s64 	%rd25, %rd23, %rd36;
	st.global.u64 	[%rd25], %rd11;
	add.s64 	%rd26, %rd24, %rd36;
	st.global.u64 	[%rd26], %rd11;
	add.s64 	%rd27, %rd25, %rd36;
	st.global.u64 	[%rd27], %rd11;
	add.s64 	%rd28, %rd26, %rd36;
	st.global.u64 	[%rd28], %rd11;
	add.s64 	%rd29, %rd27, %rd36;
	st.global.u64 	[%rd29], %rd11;
	add.s64 	%rd30, %rd28, %rd36;
	st.global.u64 	[%rd30], %rd11;
$L__BB0_6:
	add.s32 	%r18, %r18, 1;
	setp.ne.s32 	%p4, %r18, 0;
	add.s32 	%r17, %r17, %r2;
	@%p4 bra 	$L__BB0_2;
$L__BB0_7:
	ret;

}
	// .globl	_Z8PackDistiPiiiPdS0_i
.visible .entry _Z8PackDistiPiiiPdS0_i(
	.param .u32 _Z8PackDistiPiiiPdS0_i_param_0,
	.param .u64 .ptr .align 1 _Z8PackDistiPiiiPdS0_i_param_1,
	.param .u32 _Z8PackDistiPiiiPdS0_i_param_2,
	.param .u32 _Z8PackDistiPiiiPdS0_i_param_3,
	.param .u64 .ptr .align 1 _Z8PackDistiPiiiPdS0_i_param_4,
	.param .u64 .ptr .align 1 _Z8PackDistiPiiiPdS0_i_param_5,
	.param .u32 _Z8PackDistiPiiiPdS0_i_param_6
)
{
	.reg .pred 	%p<2>;
	.reg .b32 	%r<12>;
	.reg .b64 	%rd<13>;
	.reg .b64 	%fd<2>;

	ld.param.u32 	%r2, [_Z8PackDistiPiiiPdS0_i_param_0];
	ld.param.u64 	%rd1, [_Z8PackDistiPiiiPdS0_i_param_1];
	ld.param.u32 	%r3, [_Z8PackDistiPiiiPdS0_i_param_2];
	ld.param.u32 	%r5, [_Z8PackDistiPiiiPdS0_i_param_3];
	ld.param.u64 	%rd2, [_Z8PackDistiPiiiPdS0_i_param_4];
	ld.param.u64 	%rd3, [_Z8PackDistiPiiiPdS0_i_param_5];
	ld.param.u32 	%r4, [_Z8PackDistiPiiiPdS0_i_param_6];
	mov.u32 	%r6, %ctaid.x;
	mov.u32 	%r7, %ntid.x;
	mov.u32 	%r8, %tid.x;
	mad.lo.s32 	%r1, %r6, %r7, %r8;
	setp.ge.s32 	%p1, %r1, %r5;
	@%p1 bra 	$L__BB1_2;
	cvta.to.global.u64 	%rd4, %rd1;
	cvta.to.global.u64 	%rd5, %rd3;
	cvta.to.global.u64 	%rd6, %rd2;
	mul.wide.s32 	%rd7, %r1, 4;
	add.s64 	%rd8, %rd4, %rd7;
	ld.global.u32 	%r9, [%rd8];
	mad.lo.s32 	%r10, %r4, %r2, %r9;
	mul.wide.s32 	%rd9, %r10, 8;
	add.s64 	%rd10, %rd5, %rd9;
	ld.global.f64 	%fd1, [%rd10];
	add.s32 	%r11, %r3, %r1;
	mul.wide.s32 	%rd11, %r11, 8;
	add.s64 	%rd12, %rd6, %rd11;
	st.global.f64 	[%rd12], %fd1;
$L__BB1_2:
	ret;

}
	// .globl	_Z11MapRecvDistiiiiPiiiPdS0_iii
.visible .entry _Z11MapRecvDistiiiiPiiiPdS0_iii(
	.param .u32 _Z11MapRecvDistiiiiPiiiPdS0_iii_param_0,
	.param .u32 _Z11MapRecvDistiiiiPiiiPdS0_iii_param_1,
	.param .u32 _Z11MapRecvDistiiiiPiiiPdS0_iii_param_2,
	.param .u32 _Z11MapRecvDistiiiiPiiiPdS0_iii_param_3,
	.param .u64 .ptr .align 1 _Z11MapRecvDistiiiiPiiiPdS0_iii_param_4,
	.param .u32 _Z11MapRecvDistiiiiPiiiPdS0_iii_param_5,
	.param .u32 _Z11MapRecvDistiiiiPiiiPdS0_iii_param_6,
	.param .u64 .ptr .align 1 _Z11MapRecvDistiiiiPiiiPdS0_iii_param_7,
	.param .u64 .ptr .align 1 _Z11MapRecvDistiiiiPiiiPdS0_iii_param_8,
	.param .u32 _Z11MapRecvDistiiiiPiiiPdS0_iii_param_9,
	.param .u32 _Z11MapRecvDistiiiiPiiiPdS0_iii_param_10,
	.param .u32 _Z11MapRecvDistiiiiPiiiPdS0_iii_param_11
)
{
	.reg .pred 	%p<2>;
	.reg .b32 	%r<30>;
	.reg .b64 	%rd<13>;
	.reg .b64 	%fd<2>;

	ld.param.u32 	%r2, [_Z11MapRecvDistiiiiPiiiPdS0_iii_param_0];
	ld.param.u32 	%r3, [_Z11MapRecvDistiiiiPiiiPdS0_iii_param_1];
	ld.param.u32 	%r4, [_Z11MapRecvDistiiiiPiiiPdS0_iii_param_2];
	ld.param.u32 	%r5, [_Z11MapRecvDistiiiiPiiiPdS0_iii_param_3];
	ld.param.u64 	%rd1, [_Z11MapRecvDistiiiiPiiiPdS0_iii_param_4];
	ld.param.u32 	%r6, [_Z11MapRecvDistiiiiPiiiPdS0_iii_param_5];
	ld.param.u32 	%r10, [_Z11MapRecvDistiiiiPiiiPdS0_iii_param_6];
	ld.param.u64 	%rd2, [_Z11MapRecvDistiiiiPiiiPdS0_iii_param_7];
	ld.param.u64 	%rd3, [_Z11MapRecvDistiiiiPiiiPdS0_iii_param_8];
	ld.param.u32 	%r7, [_Z11MapRecvDistiiiiPiiiPdS0_iii_param_9];
	ld.param.u32 	%r8, [_Z11MapRecvDistiiiiPiiiPdS0_iii_param_10];
	ld.param.u32 	%r9, [_Z11MapRecvDistiiiiPiiiPdS0_iii_param_11];
	mov.u32 	%r11, %ctaid.x;
	mov.u32 	%r12, %ntid.x;
	mov.u32 	%r13, %tid.x;
	mad.lo.s32 	%r1, %r11, %r12, %r13;
	setp.ge.s32 	%p1, %r1, %r10;
	@%p1 bra 	$L__BB2_2;
	mul.lo.s32 	%r14, %r8, %r7;
	cvta.to.global.u64 	%rd4, %rd1;
	cvta.to.global.u64 	%rd5, %rd2;
	cvta.to.global.u64 	%rd6, %rd3;
	mul.wide.s32 	%rd7, %r1, 4;
	add.s64 	%rd8, %rd4, %rd7;
	ld.global.u32 	%r15, [%rd8];
	div.s32 	%r16, %r15, %r14;
	mul.lo.s32 	%r17, %r16, %r14;
	sub.s32 	%r18, %r15, %r17;
	div.s32 	%r19, %r18, %r7;
	add.s32 	%r20, %r19, %r4;
	add.s32 	%r21, %r16, %r5;
	add.s32 	%r22, %r6, %r1;
	mul.wide.s32 	%rd9, %r22, 8;
	add.s64 	%rd10, %rd5, %rd9;
	ld.global.f64 	%fd1, [%rd10];
	mul.lo.s32 	%r23, %r14, %r2;
	mad.lo.s32 	%r24, %r21, %r8, %r20;
	sub.s32 	%r25, %r23, %r19;
	add.s32 	%r26, %r15, %r3;
	sub.s32 	%r27, %r26, %r17;
	mad.lo.s32 	%r28, %r24, %r7, %r27;
	mad.lo.s32 	%r29, %r25, %r9, %r28;
	mul.wide.s32 	%rd11, %r29, 8;
	add.s64 	%rd12, %rd6, %rd11;
	st.global.f64 	[%rd12], %fd1;
$L__BB2_2:
	ret;

}
	// .globl	_Z9SwapD3Q19PcPdS0_iiii
.visible .entry _Z9SwapD3Q19PcPdS0_iiii(
	.param .u64 .ptr .align 1 _Z9SwapD3Q19PcPdS0_iiii_param_0,
	.param .u64 .ptr .align 1 _Z9SwapD3Q19PcPdS0_iiii_param_1,
	.param .u64 .ptr .align 1 _Z9SwapD3Q19PcPdS0_iiii_param_2,
	.param .u32 _Z9SwapD3Q19PcPdS0_iiii_param_3,
	.param .u32 _Z9SwapD3Q19PcPdS0_iiii_param_4,
	.param .u32 _Z9SwapD3Q19PcPdS0_iiii_param_5,
	.param .u32 _Z9SwapD3Q19PcPdS0_iiii_param_6
)
{
	.reg .pred 	%p<19>;
	.reg .b16 	%rs<2>;
	.reg .b32 	%r<85>;
	.reg .b64 	%rd<39>;
	.reg .b64 	%fd<19>;

	ld.param.u64 	%rd23, [_Z9SwapD3Q19PcPdS0_iiii_param_1];
	ld.param.u64 	%rd22, [_Z9SwapD3Q19PcPdS0_iiii_param_2];
	ld.param.u32 	%r27, [_Z9SwapD3Q19PcPdS0_iiii_param_3];
	ld.param.u32 	%r28, [_Z9SwapD3Q19PcPdS0_iiii_param_4];
	ld.param.u32 	%r29, [_Z9SwapD3Q19PcPdS0_iiii_param_5];
	ld.param.u32 	%r30, [_Z9SwapD3Q19PcPdS0_iiii_param_6];
	cvta.to.global.u64 	%rd1, %rd23;
	mul.lo.s32 	%r1, %r28, %r27;
	mul.lo.s32 	%r2, %r1, %r29;
	setp.lt.s32 	%p1, %r30, 1;
	@%p1 bra 	$L__BB3_23;
	mov.u32 	%r31, %ctaid.x;
	mov.u32 	%r3, %ntid.x;
	mov.u32 	%r32, %tid.x;
	neg.s32 	%r84, %r30;
	mul.lo.s32 	%r33, %r3, %r31;
	mad.lo.s32 	%r34, %r33, %r30, %r32;
	add.s32 	%r83, %r34, 1;
	mul.lo.s32 	%r35, %r29, %r1;
	mad.lo.s32 	%r6, %r35, 3, %r1;
	mul.lo.s32 	%r36, %r29, %r28;
	mul.lo.s32 	%r37, %r36, %r27;
	shl.b32 	%r38, %r37, 2;
	add.s32 	%r7, %r38, %r27;
	mad.lo.s32 	%r39, %r29, 7, -1;
	mul.lo.s32 	%r8, %r1, %r39;
	mad.lo.s32 	%r40, %r36, 5, -1;
	mul.lo.s32 	%r9, %r27, %r40;
	shl.b32 	%r41, %r36, 3;
	add.s32 	%r42, %r41, %r28;
	mad.lo.s32 	%r10, %r27, %r42, %r27;
	shl.b32 	%r43, %r37, 1;
	add.s32 	%r11, %r43, %r27;
	mad.lo.s32 	%r44, %r29, 9, -1;
	mul.lo.s32 	%r45, %r28, %r44;
	mad.lo.s32 	%r12, %r27, %r45, %r27;
	mad.lo.s32 	%r13, %r35, 6, %r1;
	cvta.to.global.u64 	%rd2, %rd22;
	mul.wide.s32 	%rd28, %r2, 8;
$L__BB3_2:
	add.s32 	%r16, %r83, -1;
	div.s32 	%r17, %r16, %r1;
	neg.s32 	%r46, %r1;
	mul.lo.s32 	%r18, %r46, %r17;
	add.s32 	%r47, %r16, %r18;
	div.s32 	%r19, %r47, %r27;
	setp.ge.s32 	%p2, %r16, %r2;
	@%p2 bra 	$L__BB3_22;
	ld.param.u64 	%rd38, [_Z9SwapD3Q19PcPdS0_iiii_param_0];
	cvt.s64.s32 	%rd24, %r16;
	cvta.to.global.u64 	%rd25, %rd38;
	add.s64 	%rd26, %rd25, %rd24;
	ld.global.s8 	%rs1, [%rd26];
	setp.lt.s16 	%p3, %rs1, 1;
	@%p3 bra 	$L__BB3_22;
	mul.wide.s32 	%rd27, %r16, 8;
	add.s64 	%rd3, %rd2, %rd27;
	add.s64 	%rd4, %rd3, %rd28;
	ld.global.f64 	%fd1, [%rd4];
	add.s64 	%rd5, %rd4, %rd28;
	ld.global.f64 	%fd2, [%rd5];
	add.s64 	%rd6, %rd5, %rd28;
	ld.global.f64 	%fd3, [%rd6];
	add.s64 	%rd7, %rd6, %rd28;
	ld.global.f64 	%fd4, [%rd7];
	add.s64 	%rd8, %rd7, %rd28;
	ld.global.f64 	%fd5, [%rd8];
	add.s64 	%rd9, %rd8, %rd28;
	ld.global.f64 	%fd6, [%rd9];
	add.s64 	%rd10, %rd9, %rd28;
	ld.global.f64 	%fd7, [%rd10];
	add.s64 	%rd11, %rd10, %rd28;
	ld.global.f64 	%fd8, [%rd11];
	mul.lo.s32 	%r48, %r19, %r29;
	sub.s32 	%r49, %r18, %r48;
	add.s32 	%r50, %r83, %r49;
	setp.lt.s32 	%p4, %r50, %r27;
	selp.b32 	%r20, 0, %r27, %p4;
	add.s32 	%r51, %r2, %r83;
	sub.s32 	%r52, %r51, %r20;
	mul.wide.s32 	%rd29, %r52, 8;
	add.s64 	%rd12, %rd1, %rd29;
	ld.global.f64 	%fd9, [%rd12];
	setp.leu.f64 	%p5, %fd9, 0d0000000000000000;
	@%p5 bra 	$L__BB3_6;
	ld.global.f64 	%fd18, [%rd3];
	st.global.f64 	[%rd3], %fd9;
	st.global.f64 	[%rd12], %fd18;
$L__BB3_6:
	add.s32 	%r53, %r19, 1;
	setp.lt.s32 	%p6, %r53, %r28;
	selp.b32 	%r21, 0, %r1, %p6;
	neg.s32 	%r22, %r21;
	add.s32 	%r54, %r11, %r83;
	not.b32 	%r55, %r21;
	add.s32 	%r56, %r55, %r54;
	mul.wide.s32 	%rd30, %r56, 8;
	add.s64 	%rd13, %rd1, %rd30;
	ld.global.f64 	%fd10, [%rd13];
	setp.leu.f64 	%p7, %fd10, 0d0000000000000000;
	@%p7 bra 	$L__BB3_8;
	st.global.f64 	[%rd4], %fd10;
	st.global.f64 	[%rd13], %fd1;
$L__BB3_8:
	add.s32 	%r57, %r17, 1;
	setp.lt.s32 	%p8, %r57, %r29;
	selp.b32 	%r58, 0, %r2, %p8;
	neg.s32 	%r23, %r58;
	add.s32 	%r59, %r6, %r83;
	not.b32 	%r60, %r58;
	add.s32 	%r61, %r60, %r59;
	mul.wide.s32 	%rd31, %r61, 8;
	add.s64 	%rd14, %rd1, %rd31;
	ld.global.f64 	%fd11, [%rd14];
	setp.leu.f64 	%p9, %fd11, 0d0000000000000000;
	@%p9 bra 	$L__BB3_10;
	st.global.f64 	[%rd5], %fd11;
	st.global.f64 	[%rd14], %fd2;
$L__BB3_10:
	sub.s32 	%r62, %r22, %r20;
	add.s32 	%r63, %r7, %r83;
	add.s32 	%r64, %r63, %r62;
	mul.wide.s32 	%rd32, %r64, 8;
	add.s64 	%rd15, %rd1, %rd32;
	ld.global.f64 	%fd12, [%rd15];
	setp.leu.f64 	%p10, %fd12, 0d0000000000000000;
	@%p10 bra 	$L__BB3_12;
	st.global.f64 	[%rd6], %fd12;
	st.global.f64 	[%rd15], %fd3;
$L__BB3_12:
	setp.gt.s32 	%p11, %r19, 0;
	selp.b32 	%r65, 0, %r1, %p11;
	sub.s32 	%r66, %r65, %r20;
	add.s32 	%r67, %r9, %r83;
	add.s32 	%r68, %r67, %r66;
	mul.wide.s32 	%rd33, %r68, 8;
	add.s64 	%rd16, %rd1, %rd33;
	ld.global.f64 	%fd13, [%rd16];
	setp.leu.f64 	%p12, %fd13, 0d0000000000000000;
	@%p12 bra 	$L__BB3_14;
	st.global.f64 	[%rd7], %fd13;
	st.global.f64 	[%rd16], %fd4;
$L__BB3_14:
	sub.s32 	%r69, %r23, %r20;
	add.s32 	%r70, %r13, %r83;
	add.s32 	%r71, %r70, %r69;
	mul.wide.s32 	%rd34, %r71, 8;
	add.s64 	%rd17, %rd1, %rd34;
	ld.global.f64 	%fd14, [%rd17];
	setp.leu.f64 	%p13, %fd14, 0d0000000000000000;
	@%p13 bra 	$L__BB3_16;
	st.global.f64 	[%rd8], %fd14;
	st.global.f64 	[%rd17], %fd5;
$L__BB3_16:
	setp.gt.s32 	%p14, %r17, 0;
	selp.b32 	%r24, 0, %r2, %p14;
	sub.s32 	%r72, %r24, %r20;
	add.s32 	%r73, %r8, %r83;
	add.s32 	%r74, %r73, %r72;
	mul.wide.s32 	%rd35, %r74, 8;
	add.s64 	%rd18, %rd1, %rd35;
	ld.global.f64 	%fd15, [%rd18];
	setp.leu.f64 	%p15, %fd15, 0d0000000000000000;
	@%p15 bra 	$L__BB3_18;
	st.global.f64 	[%rd9], %fd15;
	st.global.f64 	[%rd18], %fd6;
$L__BB3_18:
	sub.s32 	%r75, %r23, %r21;
	add.s32 	%r76, %r10, %r83;
	add.s32 	%r77, %r76, %r75;
	add.s32 	%r78, %r77, -1;
	mul.wide.s32 	%rd36, %r78, 8;
	add.s64 	%rd19, %rd1, %rd36;
	ld.global.f64 	%fd16, [%rd19];
	setp.leu.f64 	%p16, %fd16, 0d0000000000000000;
	@%p16 bra 	$L__BB3_20;
	st.global.f64 	[%rd10], %fd16;
	st.global.f64 	[%rd19], %fd7;
$L__BB3_20:
	sub.s32 	%r79, %r24, %r21;
	add.s32 	%r80, %r12, %r83;
	add.s32 	%r81, %r80, %r79;
	add.s32 	%r82, %r81, -1;
	mul.wide.s32 	%rd37, %r82, 8;
	add.s64 	%rd20, %rd1, %rd37;
	ld.global.f64 	%fd17, [%rd20];
	setp.leu.f64 	%p17, %fd17, 0d0000000000000000;
	@%p17 bra 	$L__BB3_22;
	st.global.f64 	[%rd11], %fd17;
	st.global.f64 	[%rd20], %fd8;
$L__BB3_22:
	add.s32 	%r84, %r84, 1;
	setp.ne.s32 	%p18, %r84, 0;
	add.s32 	%r83, %r83, %r3;
	@%p18 bra 	$L__BB3_2;
$L__BB3_23:
	ret;

}


// ===== COMPILED SASS (sm_100) =====

	.target	sm_100

	.elftype	@"ET_EXEC"


//--------------------- .note.nv.tkinfo           --------------------------
	.section	.note.nv.tkinfo,"",@"SHT_NOTE"
	.sectionflags	@"SHF_NOTE_NV_TKINFO"
	.tkinfo
        /*0018*/ 	.word	0x00000002
        /*0030*/ 	.string	""
        /*0030*/ 	.string	"ptxas"
        /*0030*/ 	.string	"Cuda compilation tools, release 13.0, V13.0.88"
        /*0030*/ 	.string	"Build cuda_13.0.r13.0/compiler.36424714_0"
        /*0030*/ 	.string	"-arch sm_100 -m 64 "



//--------------------- .note.nv.cuinfo           --------------------------
	.section	.note.nv.cuinfo,"",@"SHT_NOTE"
	.sectionflags	@"SHF_NOTE_NV_CUINFO"
        /*0018*/ 	.short	0x0002
        /*001a*/ 	.short	0x0064
        /*001c*/ 	.short	0x0082
	.zero		2


//--------------------- .nv.info                  --------------------------
	.section	.nv.info,"",@"SHT_CUDA_INFO"
	.align	4


	//----- nvinfo : EIATTR_REGCOUNT
	.align		4
        /*0000*/ 	.byte	0x04, 0x2f
        /*0002*/ 	.short	(.L_1 - .L_0)
	.align		4
.L_0:
        /*0004*/ 	.word	index@(_Z9InitD3Q19PcPdS0_iiii)
        /*0008*/ 	.word	0x00000020


	//----- nvinfo : EIATTR_FRAME_SIZE
	.align		4
.L_1:
        /*000c*/ 	.byte	0x04, 0x11
        /*000e*/ 	.short	(.L_3 - .L_2)
	.align		4
.L_2:
        /*0010*/ 	.word	index@(_Z9InitD3Q19PcPdS0_iiii)
        /*0014*/ 	.word	0x00000000


	//----- nvinfo : EIATTR_REGCOUNT
	.align		4
.L_3:
        /*0018*/ 	.byte	0x04, 0x2f
        /*001a*/ 	.short	(.L_5 - .L_4)
	.align		4
.L_4:
        /*001c*/ 	.word	index@(_Z8PackDistiPiiiPdS0_i)
        /*0020*/ 	.word	0x0000000c


	//----- nvinfo : EIATTR_FRAME_SIZE
	.align		4
.L_5:
        /*0024*/ 	.byte	0x04, 0x11
        /*0026*/ 	.short	(.L_7 - .L_6)
	.align		4
.L_6:
        /*0028*/ 	.word	index@(_Z8PackDistiPiiiPdS0_i)
        /*002c*/ 	.word	0x00000000


	//----- nvinfo : EIATTR_REGCOUNT
	.align		4
.L_7:
        /*0030*/ 	.byte	0x04, 0x2f
        /*0032*/ 	.short	(.L_9 - .L_8)
	.align		4
.L_8:
        /*0034*/ 	.word	index@(_Z11MapRecvDistiiiiPiiiPdS0_iii)
        /*0038*/ 	.word	0x00000012


	//----- nvinfo : EIATTR_FRAME_SIZE
	.align		4
.L_9:
        /*003c*/ 	.byte	0x04, 0x11
        /*003e*/ 	.short	(.L_11 - .L_10)
	.align		4
.L_10:
        /*0040*/ 	.word	index@(_Z11MapRecvDistiiiiPiiiPdS0_iii)
        /*0044*/ 	.word	0x00000000


	//----- nvinfo : EIATTR_REGCOUNT
	.align		4
.L_11:
        /*0048*/ 	.byte	0x04, 0x2f
        /*004a*/ 	.short	(.L_13 - .L_12)
	.align		4
.L_12:
        /*004c*/ 	.word	index@(_Z9SwapD3Q19PcPdS0_iiii)
        /*0050*/ 	.word	0x00000038


	//----- nvinfo : EIATTR_FRAME_SIZE
	.align		4
.L_13:
        /*0054*/ 	.byte	0x04, 0x11
        /*0056*/ 	.short	(.L_15 - .L_14)
	.align		4
.L_14:
        /*0058*/ 	.word	index@(_Z9SwapD3Q19PcPdS0_iiii)
        /*005c*/ 	.word	0x00000000


	//----- nvinfo : EIATTR_MIN_STACK_SIZE
	.align		4
.L_15:
        /*0060*/ 	.byte	0x04, 0x12
        /*0062*/ 	.short	(.L_17 - .L_16)
	.align		4
.L_16:
        /*0064*/ 	.word	index@(_Z9SwapD3Q19PcPdS0_iiii)
        /*0068*/ 	.word	0x00000000


	//----- nvinfo : EIATTR_MIN_STACK_SIZE
	.align		4
.L_17:
        /*006c*/ 	.byte	0x04, 0x12
        /*006e*/ 	.short	(.L_19 - .L_18)
	.align		4
.L_18:
        /*0070*/ 	.word	index@(_Z11MapRecvDistiiiiPiiiPdS0_iii)
        /*0074*/ 	.word	0x00000000


	//----- nvinfo : EIATTR_MIN_STACK_SIZE
	.align		4
.L_19:
        /*0078*/ 	.byte	0x04, 0x12
        /*007a*/ 	.short	(.L_21 - .L_20)
	.align		4
.L_20:
        /*007c*/ 	.word	index@(_Z8PackDistiPiiiPdS0_i)
        /*0080*/ 	.word	0x00000000


	//----- nvinfo : EIATTR_MIN_STACK_SIZE
	.align		4
.L_21:
        /*0084*/ 	.byte	0x04, 0x12
        /*0086*/ 	.short	(.L_23 - .L_22)
	.align		4
.L_22:
        /*0088*/ 	.word	index@(_Z9InitD3Q19PcPdS0_iiii)
        /*008c*/ 	.word	0x00000000
.L_23:


//--------------------- .nv.compat                --------------------------
	.section	.nv.compat,"",@"SHT_CUDA_COMPAT_INFO"
	.align	4
        /*0000*/ 	.byte	0x02, 0x09, 0x00, 0x00, 0x02, 0x02, 0x01, 0x00, 0x02, 0x05, 0x05, 0x00, 0x03, 0x07, 0x01, 0x01
        /*0010*/ 	.byte	0x02, 0x03, 0x00, 0x00, 0x02, 0x06, 0x01, 0x00, 0x04, 0x0b, 0x08, 0x00, 0x01, 0x00, 0x00, 0x00
        /*0020*/ 	.byte	0x00, 0x00, 0x00, 0x00


//--------------------- .nv.info._Z9SwapD3Q19PcPdS0_iiii --------------------------
	.section	.nv.info._Z9SwapD3Q19PcPdS0_iiii,"",@"SHT_CUDA_INFO"
	.sectionflags	@""
	.align	4


	//----- nvinfo : EIATTR_CUDA_API_VERSION
	.align		4
        /*0000*/ 	.byte	0x04, 0x37
        /*0002*/ 	.short	(.L_25 - .L_24)
.L_24:
        /*0004*/ 	.word	0x00000082


	//----- nvinfo : EIATTR_KPARAM_INFO
	.align		4
.L_25:
        /*0008*/ 	.byte	0x04, 0x17
        /*000a*/ 	.short	(.L_27 - .L_26)
.L_26:
        /*000c*/ 	.word	0x00000000
        /*0010*/ 	.short	0x0006
        /*0012*/ 	.short	0x0024
        /*0014*/ 	.byte	0x00, 0xf0, 0x11, 0x00


	//----- nvinfo : EIATTR_KPARAM_INFO
	.align		4
.L_27:
        /*0018*/ 	.byte	0x04, 0x17
        /*001a*/ 	.short	(.L_29 - .L_28)
.L_28:
        /*001c*/ 	.word	0x00000000
        /*0020*/ 	.short	0x0005
        /*0022*/ 	.short	0x0020
        /*0024*/ 	.byte	0x00, 0xf0, 0x11, 0x00


	//----- nvinfo : EIATTR_KPARAM_INFO
	.align		4
.L_29:
        /*0028*/ 	.byte	0x04, 0x17
        /*002a*/ 	.short	(.L_31 - .L_30)
.L_30:
        /*002c*/ 	.word	0x00000000
        /*0030*/ 	.short	0x0004
        /*0032*/ 	.short	0x001c
        /*0034*/ 	.byte	0x00, 0xf0, 0x11, 0x00


	//----- nvinfo : EIATTR_KPARAM_INFO
	.align		4
.L_31:
        /*0038*/ 	.byte	0x04, 0x17
        /*003a*/ 	.short	(.L_33 - .L_32)
.L_32:
        /*003c*/ 	.word	0x00000000
        /*0040*/ 	.short	0x0003
        /*0042*/ 	.short	0x0018
        /*0044*/ 	.byte	0x00, 0xf0, 0x11, 0x00


	//----- nvinfo : EIATTR_KPARAM_INFO
	.align		4
.L_33:
        /*0048*/ 	.byte	0x04, 0x17
        /*004a*/ 	.short	(.L_35 - .L_34)
.L_34:
        /*004c*/ 	.word	0x00000000
        /*0050*/ 	.short	0x0002
        /*0052*/ 	.short	0x0010
        /*0054*/ 	.byte	0x00, 0xf5, 0x21, 0x00


	//----- nvinfo : EIATTR_KPARAM_INFO
	.align		4
.L_35:
        /*0058*/ 	.byte	0x04, 0x17
        /*005a*/ 	.short	(.L_37 - .L_36)
.L_36:
        /*005c*/ 	.word	0x00000000
        /*0060*/ 	.short	0x0001
        /*0062*/ 	.short	0x0008
        /*0064*/ 	.byte	0x00, 0xf5, 0x21, 0x00


	//----- nvinfo : EIATTR_KPARAM_INFO
	.align		4
.L_37:
        /*0068*/ 	.byte	0x04, 0x17
        /*006a*/ 	.short	(.L_39 - .L_38)
.L_38:
        /*006c*/ 	.word	0x00000000
        /*0070*/ 	.short	0x0000
        /*0072*/ 	.short	0x0000
        /*0074*/ 	.byte	0x00, 0xf5, 0x21, 0x00


	//----- nvinfo : EIATTR_SPARSE_MMA_MASK
	.align		4
.L_39:
        /*0078*/ 	.byte	0x03, 0x50
        /*007a*/ 	.short	0x0000


	//----- nvinfo : EIATTR_MAXREG_COUNT
	.align		4
        /*007c*/ 	.byte	0x03, 0x1b
        /*007e*/ 	.short	0x00ff


	//----- nvinfo : EIATTR_MERCURY_ISA_VERSION
	.align		4
        /*0080*/ 	.byte	0x03, 0x5f
        /*0082*/ 	.short	0x0101


	//----- nvinfo : EIATTR_VRC_CTA_INIT_COUNT
	.align		4
        /*0084*/ 	.byte	0x02, 0x4a
	.zero		1
	.zero		1


	//----- nvinfo : EIATTR_EXIT_INSTR_OFFSETS
	.align		4
        /*0088*/ 	.byte	0x04, 0x1c
        /*008a*/ 	.short	(.L_41 - .L_40)


	//   ....[0]....
.L_40:
        /*008c*/ 	.word	0x00000040


	//   ....[1]....
        /*0090*/ 	.word	0x00000d50


	//----- nvinfo : EIATTR_CRS_STACK_SIZE
	.align		4
.L_41:
        /*0094*/ 	.byte	0x04, 0x1e
        /*0096*/ 	.short	(.L_43 - .L_42)
.L_42:
        /*0098*/ 	.word	0x00000000


	//----- nvinfo : EIATTR_CBANK_PARAM_SIZE
	.align		4
.L_43:
        /*009c*/ 	.byte	0x03, 0x19
        /*009e*/ 	.short	0x0028


	//----- nvinfo : EIATTR_PARAM_CBANK
	.align		4
        /*00a0*/ 	.byte	0x04, 0x0a
        /*00a2*/ 	.short	(.L_45 - .L_44)
	.align		4
.L_44:
        /*00a4*/ 	.word	index@(.nv.constant0._Z9SwapD3Q19PcPdS0_iiii)
        /*00a8*/ 	.short	0x0380
        /*00aa*/ 	.short	0x0028


	//----- nvinfo : EIATTR_SW_WAR
	.align		4
.L_45:
        /*00ac*/ 	.byte	0x04, 0x36
        /*00ae*/ 	.short	(.L_47 - .L_46)
.L_46:
        /*00b0*/ 	.word	0x00000008
.L_47:


//--------------------- .nv.info._Z11MapRecvDistiiiiPiiiPdS0_iii --------------------------
	.section	.nv.info._Z11MapRecvDistiiiiPiiiPdS0_iii,"",@"SHT_CUDA_INFO"
	.sectionflags	@""
	.align	4


	//----- nvinfo : EIATTR_CUDA_API_VERSION
	.align		4
        /*0000*/ 	.byte	0x04, 0x37
        /*0002*/ 	.short	(.L_49 - .L_48)
.L_48:
        /*0004*/ 	.word	0x00000082


	//----- nvinfo : EIATTR_KPARAM_INFO
	.align		4
.L_49:
        /*0008*/ 	.byte	0x04, 0x17
        /*000a*/ 	.short	(.L_51 - .L_50)
.L_50:
        /*000c*/ 	.word	0x00000000
        /*0010*/ 	.short	0x000b
        /*0012*/ 	.short	0x0038
        /*0014*/ 	.byte	0x00, 0xf0, 0x11, 0x00


	//----- nvinfo : EIATTR_KPARAM_INFO
	.align		4
.L_51:
        /*0018*/ 	.byte	0x04, 0x17
        /*001a*/ 	.short	(.L_53 - .L_52)
.L_52:
        /*001c*/ 	.word	0x00000000
        /*0020*/ 	.short	0x000a
        /*0022*/ 	.short	0x0034
        /*0024*/ 	.byte	0x00, 0xf0, 0x11, 0x00


	//----- nvinfo : EIATTR_KPARAM_INFO
	.align		4
.L_53:
        /*0028*/ 	.byte	0x04, 0x17
        /*002a*/ 	.short	(.L_55 - .L_54)
.L_54:
        /*002c*/ 	.word	0x00000000
        /*0030*/ 	.short	0x0009
        /*0032*/ 	.short	0x0030
        /*0034*/ 	.byte	0x00, 0xf0, 0x11, 0x00


	//----- nvinfo : EIATTR_KPARAM_INFO
	.align		4
.L_55:
        /*0038*/ 	.byte	0x04, 0x17
        /*003a*/ 	.short	(.L_57 - .L_56)
.L_56:
        /*003c*/ 	.word	0x00000000
        /*0040*/ 	.short	0x0008
        /*0042*/ 	.short	0x0028
        /*0044*/ 	.byte	0x00, 0xf5, 0x21, 0x00


	//----- nvinfo : EIATTR_KPARAM_INFO
	.align		4
.L_57:
        /*0048*/ 	.byte	0x04, 0x17
        /*004a*/ 	.short	(.L_59 - .L_58)
.L_58:
        /*004c*/ 	.word	0x00000000
        /*0050*/ 	.short	0x0007
        /*0052*/ 	.short	0x0020
        /*0054*/ 	.byte	0x00, 0xf5, 0x21, 0x00


	//----- nvinfo : EIATTR_KPARAM_INFO
	.align		4
.L_59:
        /*0058*/ 	.byte	0x04, 0x17
        /*005a*/ 	.short	(.L_61 - .L_60)
.L_60:
        /*005c*/ 	.word	0x00000000
        /*0060*/ 	.short	0x0006
        /*0062*/ 	.short	0x001c
        /*0064*/ 	.byte	0x00, 0xf0, 0x11, 0x00


	//----- nvinfo : EIATTR_KPARAM_INFO
	.align		4
.L_61:
        /*0068*/ 	.byte	0x04, 0x17
        /*006a*/ 	.short	(.L_63 - .L_62)
.L_62:
        /*006c*/ 	.word	0x00000000
        /*0070*/ 	.short	0x0005
        /*0072*/ 	.short	0x0018
        /*0074*/ 	.byte	0x00, 0xf0, 0x11, 0x00


	//----- nvinfo : EIATTR_KPARAM_INFO
	.align		4
.L_63:
        /*0078*/ 	.byte	0x04, 0x17
        /*007a*/ 	.short	(.L_65 - .L_64)
.L_64:
        /*007c*/ 	.word	0x00000000
        /*0080*/ 	.short	0x0004
        /*0082*/ 	.short	0x0010
        /*0084*/ 	.byte	0x00, 0xf5, 0x21, 0x00


	//----- nvinfo : EIATTR_KPARAM_INFO
	.align		4
.L_65:
        /*0088*/ 	.byte	0x04, 0x17
        /*008a*/ 	.short	(.L_67 - .L_66)
.L_66:
        /*008c*/ 	.word	0x00000000
        /*0090*/ 	.short	0x0003
        /*0092*/ 	.short	0x000c
        /*0094*/ 	.byte	0x00, 0xf0, 0x11, 0x00


	//----- nvinfo : EIATTR_KPARAM_INFO
	.align		4
.L_67:
        /*0098*/ 	.byte	0x04, 0x17
        /*009a*/ 	.short	(.L_69 - .L_68)
.L_68:
        /*009c*/ 	.word	0x00000000
        /*00a0*/ 	.short	0x0002
        /*00a2*/ 	.short	0x0008
        /*00a4*/ 	.byte	0x00, 0xf0, 0x11, 0x00


	//----- nvinfo : EIATTR_KPARAM_INFO
	.align		4
.L_69:
        /*00a8*/ 	.byte	0x04, 0x17
        /*00aa*/ 	.short	(.L_71 - .L_70)
.L_70:
        /*00ac*/ 	.word	0x00000000
        /*00b0*/ 	.short	0x0001
        /*00b2*/ 	.short	0x0004
        /*00b4*/ 	.byte	0x00, 0xf0, 0x11, 0x00


	//----- nvinfo : EIATTR_KPARAM_INFO
	.align		4
.L_71:
        /*00b8*/ 	.byte	0x04, 0x17
        /*00ba*/ 	.short	(.L_73 - .L_72)
.L_72:
        /*00bc*/ 	.word	0x00000000
        /*00c0*/ 	.short	0x0000
        /*00c2*/ 	.short	0x0000
        /*00c4*/ 	.byte	0x00, 0xf0, 0x11, 0x00


	//----- nvinfo : EIATTR_SPARSE_MMA_MASK
	.align		4
.L_73:
        /*00c8*/ 	.byte	0x03, 0x50
        /*00ca*/ 	.short	0x0000


	//----- nvinfo : EIATTR_MAXREG_COUNT
	.align		4
        /*00cc*/ 	.byte	0x03, 0x1b
        /*00ce*/ 	.short	0x00ff


	//----- nvinfo : EIATTR_MERCURY_ISA_VERSION
	.align		4
        /*00d0*/ 	.byte	0x03, 0x5f
        /*00d2*/ 	.short	0x0101


	//----- nvinfo : EIATTR_VRC_CTA_INIT_COUNT
	.align		4
        /*00d4*/ 	.byte	0x02, 0x4a
	.zero		1
	.zero		1


	//----- nvinfo : EIATTR_EXIT_INSTR_OFFSETS
	.align		4
        /*00d8*/ 	.byte	0x04, 0x1c
        /*00da*/ 	.short	(.L_75 - .L_74)


	//   ....[0]....
.L_74:
        /*00dc*/ 	.word	0x00000070


	//   ....[1]....
        /*00e0*/ 	.word	0x00000540


	//----- nvinfo : EIATTR_CBANK_PARAM_SIZE
	.align		4
.L_75:
        /*00e4*/ 	.byte	0x03, 0x19
        /*00e6*/ 	.short	0x003c


	//----- nvinfo : EIATTR_PARAM_CBANK
	.align		4
        /*00e8*/ 	.byte	0x04, 0x0a
        /*00ea*/ 	.short	(.L_77 - .L_76)
	.align		4
.L_76:
        /*00ec*/ 	.word	index@(.nv.constant0._Z11MapRecvDistiiiiPiiiPdS0_iii)
        /*00f0*/ 	.short	0x0380
        /*00f2*/ 	.short	0x003c


	//----- nvinfo : EIATTR_SW_WAR
	.align		4
.L_77:
        /*00f4*/ 	.byte	0x04, 0x36
        /*00f6*/ 	.short	(.L_79 - .L_78)
.L_78:
        /*00f8*/ 	.word	0x00000008
.L_79:


//--------------------- .nv.info._Z8PackDistiPiiiPdS0_i --------------------------
	.section	.nv.info._Z8PackDistiPiiiPdS0_i,"",@"SHT_CUDA_INFO"
	.sectionflags	@""
	.align	4


	//----- nvinfo : EIATTR_CUDA_API_VERSION
	.align		4
        /*0000*/ 	.byte	0x04, 0x37
        /*0002*/ 	.short	(.L_81 - .L_80)
.L_80:
        /*0004*/ 	.word	0x00000082


	//----- nvinfo : EIATTR_KPARAM_INFO
	.align		4
.L_81:
        /*0008*/ 	.byte	0x04, 0x17
        /*000a*/ 	.short	(.L_83 - .L_82)
.L_82:
        /*000c*/ 	.word	0x00000000
        /*0010*/ 	.short	0x0006
        /*0012*/ 	.short	0x0028
        /*0014*/ 	.byte	0x00, 0xf0, 0x11, 0x00


	//----- nvinfo : EIATTR_KPARAM_INFO
	.align		4
.L_83:
        /*0018*/ 	.byte	0x04, 0x17
        /*001a*/ 	.short	(.L_85 - .L_84)
.L_84:
        /*001c*/ 	.word	0x00000000
        /*0020*/ 	.short	0x0005
        /*0022*/ 	.short	0x0020
        /*0024*/ 	.byte	0x00, 0xf5, 0x21, 0x00


	//----- nvinfo : EIATTR_KPARAM_INFO
	.align		4
.L_85:
        /*0028*/ 	.byte	0x04, 0x17
        /*002a*/ 	.short	(.L_87 - .L_86)
.L_86:
        /*002c*/ 	.word	0x00000000
        /*0030*/ 	.short	0x0004
        /*0032*/ 	.short	0x0018
        /*0034*/ 	.byte	0x00, 0xf5, 0x21, 0x00


	//----- nvinfo : EIATTR_KPARAM_INFO
	.align		4
.L_87:
        /*0038*/ 	.byte	0x04, 0x17
        /*003a*/ 	.short	(.L_89 - .L_88)
.L_88:
        /*003c*/ 	.word	0x00000000
        /*0040*/ 	.short	0x0003
        /*0042*/ 	.short	0x0014
        /*0044*/ 	.byte	0x00, 0xf0, 0x11, 0x00


	//----- nvinfo : EIATTR_KPARAM_INFO
	.align		4
.L_89:
        /*0048*/ 	.byte	0x04, 0x17
        /*004a*/ 	.short	(.L_91 - .L_90)
.L_90:
        /*004c*/ 	.word	0x00000000
        /*0050*/ 	.short	0x0002
        /*0052*/ 	.short	0x0010
        /*0054*/ 	.byte	0x00, 0xf0, 0x11, 0x00


	//----- nvinfo : EIATTR_KPARAM_INFO
	.align		4
.L_91:
        /*0058*/ 	.byte	0x04, 0x17
        /*005a*/ 	.short	(.L_93 - .L_92)
.L_92:
        /*005c*/ 	.word	0x00000000
        /*0060*/ 	.short	0x0001
        /*0062*/ 	.short	0x0008
        /*0064*/ 	.byte	0x00, 0xf5, 0x21, 0x00


	//----- nvinfo : EIATTR_KPARAM_INFO
	.align		4
.L_93:
        /*0068*/ 	.byte	0x04, 0x17
        /*006a*/ 	.short	(.L_95 - .L_94)
.L_94:
        /*006c*/ 	.word	0x00000000
        /*0070*/ 	.short	0x0000
        /*0072*/ 	.short	0x0000
        /*0074*/ 	.byte	0x00, 0xf0, 0x11, 0x00


	//----- nvinfo : EIATTR_SPARSE_MMA_MASK
	.align		4
.L_95:
        /*0078*/ 	.byte	0x03, 0x50
        /*007a*/ 	.short	0x0000


	//----- nvinfo : EIATTR_MAXREG_COUNT
	.align		4
        /*007c*/ 	.byte	0x03, 0x1b
        /*007e*/ 	.short	0x00ff


	//----- nvinfo : EIATTR_MERCURY_ISA_VERSION
	.align		4
        /*0080*/ 	.byte	0x03, 0x5f
        /*0082*/ 	.short	0x0101


	//----- nvinfo : EIATTR_VRC_CTA_INIT_COUNT
	.align		4
        /*0084*/ 	.byte	0x02, 0x4a
	.zero		1
	.zero		1


	//----- nvinfo : EIATTR_EXIT_INSTR_OFFSETS
	.align		4
        /*0088*/ 	.byte	0x04, 0x1c
        /*008a*/ 	.short	(.L_97 - .L_96)


	//   ....[0]....
.L_96:
        /*008c*/ 	.word	0x00000070


	//   ....[1]....
        /*0090*/ 	.word	0x00000170


	//----- nvinfo : EIATTR_CBANK_PARAM_SIZE
	.align		4
.L_97:
        /*0094*/ 	.byte	0x03, 0x19
        /*0096*/ 	.short	0x002c


	//----- nvinfo : EIATTR_PARAM_CBANK
	.align		4
        /*0098*/ 	.byte	0x04, 0x0a
        /*009a*/ 	.short	(.L_99 - .L_98)
	.align		4
.L_98:
        /*009c*/ 	.word	index@(.nv.constant0._Z8PackDistiPiiiPdS0_i)
        /*00a0*/ 	.short	0x0380
        /*00a2*/ 	.short	0x002c


	//----- nvinfo : EIATTR_SW_WAR
	.align		4
.L_99:
        /*00a4*/ 	.byte	0x04, 0x36
        /*00a6*/ 	.short	(.L_101 - .L_100)
.L_100:
        /*00a8*/ 	.word	0x00000008
.L_101:


//--------------------- .nv.info._Z9InitD3Q19PcPdS0_iiii --------------------------
	.section	.nv.info._Z9InitD3Q19PcPdS0_iiii,"",@"SHT_CUDA_INFO"
	.sectionflags	@""
	.align	4


	//----- nvinfo : EIATTR_CUDA_API_VERSION
	.align		4
        /*0000*/ 	.byte	0x04, 0x37
        /*0002*/ 	.short	(.L_103 - .L_102)
.L_102:
        /*0004*/ 	.word	0x00000082


	//----- nvinfo : EIATTR_KPARAM_INFO
	.align		4
.L_103:
        /*0008*/ 	.byte	0x04, 0x17
        /*000a*/ 	.short	(.L_105 - .L_104)
.L_104:
        /*000c*/ 	.word	0x00000000
        /*0010*/ 	.short	0x0006
        /*0012*/ 	.short	0x0024
        /*0014*/ 	.byte	0x00, 0xf0, 0x11, 0x00


	//----- nvinfo : EIATTR_KPARAM_INFO
	.align		4
.L_105:
        /*0018*/ 	.byte	0x04, 0x17
        /*001a*/ 	.short	(.L_107 - .L_106)
.L_106:
        /*001c*/ 	.word	0x00000000
        /*0020*/ 	.short	0x0005
        /*0022*/ 	.short	0x0020
        /*0024*/ 	.byte	0x00, 0xf0, 0x11, 0x00


	//----- nvinfo : EIATTR_KPARAM_INFO
	.align		4
.L_107:
        /*0028*/ 	.byte	0x04, 0x17
        /*002a*/ 	.short	(.L_109 - .L_108)
.L_108:
        /*002c*/ 	.word	0x00000000
        /*0030*/ 	.short	0x0004
        /*0032*/ 	.short	0x001c
        /*0034*/ 	.byte	0x00, 0xf0, 0x11, 0x00


	//----- nvinfo : EIATTR_KPARAM_INFO
	.align		4
.L_109:
        /*0038*/ 	.byte	0x04, 0x17
        /*003a*/ 	.short	(.L_111 - .L_110)
.L_110:
        /*003c*/ 	.word	0x00000000
        /*0040*/ 	.short	0x0003
        /*0042*/ 	.short	0x0018
        /*0044*/ 	.byte	0x00, 0xf0, 0x11, 0x00


	//----- nvinfo : EIATTR_KPARAM_INFO
	.align		4
.L_111:
        /*0048*/ 	.byte	0x04, 0x17
        /*004a*/ 	.short	(.L_113 - .L_112)
.L_112:
        /*004c*/ 	.word	0x00000000
        /*0050*/ 	.short	0x0002
        /*0052*/ 	.short	0x0010
        /*0054*/ 	.byte	0x00, 0xf5, 0x21, 0x00


	//----- nvinfo : EIATTR_KPARAM_INFO
	.align		4
.L_113:
        /*0058*/ 	.byte	0x04, 0x17
        /*005a*/ 	.short	(.L_115 - .L_114)
.L_114:
        /*005c*/ 	.word	0x00000000
        /*0060*/ 	.short	0x0001
        /*0062*/ 	.short	0x0008
        /*0064*/ 	.byte	0x00, 0xf5, 0x21, 0x00


	//----- nvinfo : EIATTR_KPARAM_INFO
	.align		4
.L_115:
        /*0068*/ 	.byte	0x04, 0x17
        /*006a*/ 	.short	(.L_117 - .L_116)
.L_116:
        /*006c*/ 	.word	0x00000000
        /*0070*/ 	.short	0x0000
        /*0072*/ 	.short	0x0000
        /*0074*/ 	.byte	0x00, 0xf5, 0x21, 0x00


	//----- nvinfo : EIATTR_SPARSE_MMA_MASK
	.align		4
.L_117:
        /*0078*/ 	.byte	0x03, 0x50
        /*007a*/ 	.short	0x0000


	//----- nvinfo : EIATTR_MAXREG_COUNT
	.align		4
        /*007c*/ 	.byte	0x03, 0x1b
        /*007e*/ 	.short	0x00ff


	//----- nvinfo : EIATTR_MERCURY_ISA_VERSION
	.align		4
        /*0080*/ 	.byte	0x03, 0x5f
        /*0082*/ 	.short	0x0101


	//----- nvinfo : EIATTR_VRC_CTA_INIT_COUNT
	.align		4
        /*0084*/ 	.byte	0x02, 0x4a
	.zero		1
	.zero		1


	//----- nvinfo : EIATTR_EXIT_INSTR_OFFSETS
	.align		4
        /*0088*/ 	.byte	0x04, 0x1c
        /*008a*/ 	.short	(.L_119 - .L_118)


	//   ....[0]....
.L_118:
        /*008c*/ 	.word	0x00000030


	//   ....[1]....
        /*0090*/ 	.word	0x00000730


	//----- nvinfo : EIATTR_CRS_STACK_SIZE
	.align		4
.L_119:
        /*0094*/ 	.byte	0x04, 0x1e
        /*0096*/ 	.short	(.L_121 - .L_120)
.L_120:
        /*0098*/ 	.word	0x00000000


	//----- nvinfo : EIATTR_CBANK_PARAM_SIZE
	.align		4
.L_121:
        /*009c*/ 	.byte	0x03, 0x19
        /*009e*/ 	.short	0x0028


	//----- nvinfo : EIATTR_PARAM_CBANK
	.align		4
        /*00a0*/ 	.byte	0x04, 0x0a
        /*00a2*/ 	.short	(.L_123 - .L_122)
	.align		4
.L_122:
        /*00a4*/ 	.word	index@(.nv.constant0._Z9InitD3Q19PcPdS0_iiii)
        /*00a8*/ 	.short	0x0380
        /*00aa*/ 	.short	0x0028


	//----- nvinfo : EIATTR_SW_WAR
	.align		4
.L_123:
        /*00ac*/ 	.byte	0x04, 0x36
        /*00ae*/ 	.short	(.L_125 - .L_124)
.L_124:
        /*00b0*/ 	.word	0x00000008
.L_125:


//--------------------- .nv.callgraph             --------------------------
	.section	.nv.callgraph,"",@"SHT_CUDA_CALLGRAPH"
	.align	4
	.sectionentsize	8
	.align		4
        /*0000*/ 	.word	0x00000000
	.align		4
        /*0004*/ 	.word	0xffffffff
	.align		4
        /*0008*/ 	.word	0x00000000
	.align		4
        /*000c*/ 	.word	0xfffffffe
	.align		4
        /*0010*/ 	.word	0x00000000
	.align		4
        /*0014*/ 	.word	0xfffffffd
	.align		4
        /*0018*/ 	.word	0x00000000
	.align		4
        /*001c*/ 	.word	0xfffffffc


//--------------------- .text._Z9SwapD3Q19PcPdS0_iiii --------------------------
	.section	.text._Z9SwapD3Q19PcPdS0_iiii,"ax",@progbits
	.align	128
        .global         _Z9SwapD3Q19PcPdS0_iiii
        .type           _Z9SwapD3Q19PcPdS0_iiii,@function
        .size           _Z9SwapD3Q19PcPdS0_iiii,(.L_x_11 - _Z9SwapD3Q19PcPdS0_iiii)
        .other          _Z9SwapD3Q19PcPdS0_iiii,@"STO_CUDA_ENTRY STV_DEFAULT"
_Z9SwapD3Q19PcPdS0_iiii:
.text._Z9SwapD3Q19PcPdS0_iiii:
[----:B------:R-:W-:Y:S01]  /*0000*/  LDC R1, c[0x0][0x37c] ;  /* 0x0000df00ff017b82 */ /* 0x000fe20000000800 */
[----:B------:R-:W0:Y:S02]  /*0010*/  LDCU.64 UR16, c[0x0][0x3a0] ;  /* 0x00007400ff1077ac */ /* 0x000e240008000a00 */
[----:B0-----:R-:W-:-:S06]  /*0020*/  UISETP.GE.AND UP0, UPT, UR17, 0x1, UPT ;  /* 0x000000011100788c */ /* 0x001fcc000bf06270 */
[----:B------:R-:W-:-:S13]  /*0030*/  PLOP3.LUT P0, PT, PT, PT, UP0, 0x80, 0x8 ;  /* 0x000000000008781c */ /* 0x000fda0003f0f008 */
[----:B------:R-:W-:Y:S05]  /*0040*/  @!P0 EXIT ;  /* 0x000000000000894d */ /* 0x000fea0003800000 */
[----:B------:R-:W0:Y:S01]  /*0050*/  LDCU.64 UR14, c[0x0][0x398] ;  /* 0x00007300ff0e77ac */ /* 0x000e220008000a00 */
[----:B------:R-:W1:Y:S01]  /*0060*/  S2R R3, SR_TID.X ;  /* 0x0000000000037919 */ /* 0x000e620000002100 */
[----:B------:R-:W2:Y:S01]  /*0070*/  S2UR UR12, SR_CTAID.X ;  /* 0x00000000000c79c3 */ /* 0x000ea20000002500 */
[----:B------:R-:W2:Y:S01]  /*0080*/  LDCU UR20, c[0x0][0x360] ;  /* 0x00006c00ff1477ac */ /* 0x000ea20008000800 */
[----:B------:R-:W-:Y:S01]  /*0090*/  UMOV UR13, 0x1 ;  /* 0x00000001000d7882 */ /* 0x000fe20000000000 */
[----:B------:R-:W3:Y:S01]  /*00a0*/  LDCU.64 UR22, c[0x0][0x358] ;  /* 0x00006b00ff1677ac */ /* 0x000ee20008000a00 */
[----:B------:R-:W-:Y:S01]  /*00b0*/  UIMAD UR5, UR16, 0x9, -UR13 ;  /* 0x00000009100578a4 */ /* 0x000fe2000f8e0a0d */
[----:B------:R-:W4:Y:S01]  /*00c0*/  LDCU UR26, c[0x0][0x398] ;  /* 0x00007300ff1a77ac */ /* 0x000f220008000800 */
[----:B0-----:R-:W-:Y:S02]  /*00d0*/  UIMAD UR18, UR15, UR14, URZ ;  /* 0x0000000e0f1272a4 */ /* 0x001fe4000f8e02ff */
[----:B------:R-:W-:-:S02]  /*00e0*/  UIMAD UR7, UR15, UR16, URZ ;  /* 0x000000100f0772a4 */ /* 0x000fc4000f8e02ff */
[----:B------:R-:W-:Y:S02]  /*00f0*/  UIMAD UR8, UR5, UR15, URZ ;  /* 0x0000000f050872a4 */ /* 0x000fe4000f8e02ff */
[----:B------:R-:W-:Y:S01]  /*0100*/  IABS R0, UR18 ;  /* 0x0000001200007c13 */ /* 0x000fe20008000000 */
[----:B------:R-:W-:Y:S02]  /*0110*/  UIMAD UR4, UR7, UR14, URZ ;  /* 0x0000000e070472a4 */ /* 0x000fe4000f8e02ff */
[----:B------:R-:W-:Y:S01]  /*0120*/  ULEA UR6, UR7, UR15, 0x3 ;  /* 0x0000000f07067291 */ /* 0x000fe2000f8e18ff */
[----:B------:R-:W-:Y:S01]  /*0130*/  R2UR UR21, R0 ;  /* 0x00000000001572ca */ /* 0x000fe200000e0000 */
[----:B------:R-:W-:Y:S02]  /*0140*/  ULEA UR15, UR4, UR14, 0x2 ;  /* 0x0000000e040f7291 */ /* 0x000fe4000f8e10ff */
[----:B------:R-:W-:Y:S02]  /*0150*/  ULEA UR10, UR4, UR14, 0x1 ;  /* 0x0000000e040a7291 */ /* 0x000fe4000f8e08ff */
[----:B--2---:R-:W-:-:S02]  /*0160*/  UIMAD UR4, UR12, UR20, URZ ;  /* 0x000000140c0472a4 */ /* 0x004fc4000f8e02ff */
[----:B------:R-:W-:Y:S02]  /*0170*/  UIMAD UR9, UR6, UR14, UR14 ;  /* 0x0000000e060972a4 */ /* 0x000fe4000f8e020e */
[----:B------:R-:W-:Y:S02]  /*0180*/  UIMAD UR11, UR8, UR14, UR14 ;  /* 0x0000000e080b72a4 */ /* 0x000fe4000f8e020e */
[----:B------:R-:W-:Y:S02]  /*0190*/  UIMAD UR8, UR16, 0x7, -UR13 ;  /* 0x00000007100878a4 */ /* 0x000fe4000f8e0a0d */
[----:B------:R-:W0:Y:S01]  /*01a0*/  I2F.RP R0, UR21 ;  /* 0x0000001500007d06 */ /* 0x000e220008209400 */
[----:B------:R-:W-:Y:S02]  /*01b0*/  UIMAD UR6, UR18, UR16, URZ ;  /* 0x00000010120672a4 */ /* 0x000fe4000f8e02ff */
[----:B------:R-:W-:Y:S01]  /*01c0*/  UIMAD UR7, UR7, 0x5, -UR13 ;  /* 0x00000005070778a4 */ /* 0x000fe2000f8e0a0d */
[----:B------:R-:W2:Y:S01]  /*01d0*/  LDCU UR27, c[0x0][0x3a0] ;  /* 0x00007400ff1b77ac */ /* 0x000ea20008000800 */
[----:B------:R-:W1:Y:S01]  /*01e0*/  LDCU UR28, c[0x0][0x39c] ;  /* 0x00007380ff1c77ac */ /* 0x000e620008000800 */
[----:B------:R-:W-:-:S02]  /*01f0*/  UIADD3 UR19, UPT, UPT, -UR17, URZ, URZ ;  /* 0x000000ff11137290 */ /* 0x000fc4000fffe1ff */
[----:B0-----:R-:W0:Y:S01]  /*0200*/  MUFU.RCP R0, R0 ;  /* 0x0000000000007308 */ /* 0x001e220000001000 */
[----:B------:R-:W1:Y:S01]  /*0210*/  LDCU.64 UR24, c[0x0][0x380] ;  /* 0x00007000ff1877ac */ /* 0x000e620008000a00 */
[----:B------:R-:W-:Y:S02]  /*0220*/  UIMAD UR8, UR18, UR8, URZ ;  /* 0x00000008120872a4 */ /* 0x000fe4000f8e02ff */
[----:B------:R-:W-:Y:S02]  /*0230*/  UIMAD UR13, UR6, 0x3, UR18 ;  /* 0x00000003060d78a4 */ /* 0x000fe4000f8e0212 */
[----:B------:R-:W-:Y:S01]  /*0240*/  UIMAD UR14, UR6, 0x6, UR18 ;  /* 0x00000006060e78a4 */ /* 0x000fe2000f8e0212 */
[----:B0-----:R-:W-:Y:S02]  /*0250*/  VIADD R2, R0, 0xffffffe ;  /* 0x0ffffffe00027836 */ /* 0x001fe40000000000 */
[----:B------:R-:W-:-:S04]  /*0260*/  IMAD.U32 R0, RZ, RZ, UR17 ;  /* 0x00000011ff007e24 */ /* 0x000fc8000f8e00ff */
[----:B------:R-:W0:Y:S01]  /*0270*/  F2I.FTZ.U32.TRUNC.NTZ R2, R2 ;  /* 0x0000000200027305 */ /* 0x000e22000021f000 */
[----:B-1----:R-:W-:Y:S01]  /*0280*/  IMAD R0, R0, UR4, R3 ;  /* 0x0000000400007c24 */ /* 0x002fe2000f8e0203 */
[----:B------:R-:W-:-:S03]  /*0290*/  UMOV UR4, URZ ;  /* 0x000000ff00047c82 */ /* 0x000fc60008000000 */
[----:B------:R-:W-:Y:S01]  /*02a0*/  VIADD R0, R0, 0x1 ;  /* 0x0000000100007836 */ /* 0x000fe20000000000 */
[----:B0-----:R-:W-:-:S13]  /*02b0*/  R2UR UR5, R2 ;  /* 0x00000000020572ca */ /* 0x001fda00000e0000 */
[----:B------:R-:W-:-:S04]  /*02c0*/  UIADD3 UR12, UPT, UPT, URZ, -UR5, URZ ;  /* 0x80000005ff0c7290 */ /* 0x000fc8000fffe0ff */
[----:B------:R-:W-:-:S04]  /*02d0*/  UIMAD UR12, UR12, UR21, URZ ;  /* 0x000000150c0c72a4 */ /* 0x000fc8000f8e02ff */
[----:B--234-:R-:W-:-:S12]  /*02e0*/  UIMAD.WIDE.U32 UR4, UR5, UR12, UR4 ;  /* 0x0000000c050472a5 */ /* 0x01cfd8000f8e0004 */
.L_x_2:
[----:B--2---:R-:W-:Y:S01]  /*02f0*/  IADD3 R9, PT, PT, R0, -0x1, RZ ;  /* 0xffffffff00097810 */ /* 0x004fe20007ffe0ff */
[----:B------:R-:W-:Y:S02]  /*0300*/  UIADD3 UR4, UPT, UPT, -UR18, URZ, URZ ;  /* 0x000000ff12047290 */ /* 0x000fe4000fffe1ff */
[----:B------:R-:W-:Y:S01]  /*0310*/  IABS R2, UR18 ;  /* 0x0000001200027c13 */ /* 0x000fe20008000000 */
[----:B------:R-:W-:Y:S01]  /*0320*/  UIADD3 UR19, UPT, UPT, UR19, 0x1, URZ ;  /* 0x0000000113137890 */ /* 0x000fe2000fffe0ff */
[----:B------:R-:W-:Y:S01]  /*0330*/  IABS R3, R9 ;  /* 0x0000000900037213 */ /* 0x000fe20000000000 */
[----:B------:R-:W-:Y:S01]  /*0340*/  BSSY.RECONVERGENT B0, `(.L_x_0) ;  /* 0x000009e000007945 */ /* 0x000fe20003800200 */
[----:B------:R-:W-:Y:S01]  /*0350*/  IABS R5, UR26 ;  /* 0x0000001a00057c13 */ /* 0x000fe20008000000 */
[----:B------:R-:W-:Y:S01]  /*0360*/  IMAD.MOV R2, RZ, RZ, -R2 ;  /* 0x000000ffff027224 */ /* 0x000fe200078e0a02 */
[----:B------:R-:W-:Y:S01]  /*0370*/  UISETP.NE.AND UP0, UPT, UR19, URZ, UPT ;  /* 0x000000ff1300728c */ /* 0x000fe2000bf05270 */
[----:B------:R-:W-:Y:S01]  /*0380*/  IMAD.HI.U32 R44, R3, UR5, RZ ;  /* 0x00000005032c7c27 */ /* 0x000fe2000f8e00ff */
[----:B------:R-:W0:Y:S03]  /*0390*/  I2F.RP R4, R5 ;  /* 0x0000000500047306 */ /* 0x000e260000209400 */
[----:B------:R-:W-:Y:S01]  /*03a0*/  IMAD R2, R44, R2, R3 ;  /* 0x000000022c027224 */ /* 0x000fe200078e0203 */
[----:B------:R-:W-:-:S04]  /*03b0*/  IABS R3, UR18 ;  /* 0x0000001200037c13 */ /* 0x000fc80008000000 */
[----:B------:R-:W-:Y:S01]  /*03c0*/  ISETP.LT.U32.AND P2, PT, R2, UR21, PT ;  /* 0x0000001502007c0c */ /* 0x000fe2000bf41070 */
[----:B0-----:R-:W0:-:S12]  /*03d0*/  MUFU.RCP R4, R4 ;  /* 0x0000000400047308 */ /* 0x001e180000001000 */
[----:B------:R-:W-:Y:S02]  /*03e0*/  @!P2 IMAD.IADD R2, R2, 0x1, -R3 ;  /* 0x000000010202a824 */ /* 0x000fe400078e0a03 */
[----:B------:R-:W-:Y:S01]  /*03f0*/  @!P2 VIADD R44, R44, 0x1 ;  /* 0x000000012c2ca836 */ /* 0x000fe20000000000 */
[----:B------:R-:W-:Y:S02]  /*0400*/  ISETP.NE.AND P2, PT, RZ, UR18, PT ;  /* 0x00000012ff007c0c */ /* 0x000fe4000bf45270 */
[----:B------:R-:W-:Y:S02]  /*0410*/  ISETP.GE.U32.AND P0, PT, R2, UR21, PT ;  /* 0x0000001502007c0c */ /* 0x000fe4000bf06070 */
[----:B------:R-:W-:-:S04]  /*0420*/  LOP3.LUT R2, R9, UR18, RZ, 0x3c, !PT ;  /* 0x0000001209027c12 */ /* 0x000fc8000f8e3cff */
[----:B------:R-:W-:Y:S02]  /*0430*/  ISETP.GE.AND P1, PT, R2, RZ, PT ;  /* 0x000000ff0200720c */ /* 0x000fe40003f26270 */
[----:B0-----:R-:W-:-:S04]  /*0440*/  IADD3 R2, PT, PT, R4, 0xffffffe, RZ ;  /* 0x0ffffffe04027810 */ /* 0x001fc80007ffe0ff */
[----:B------:R0:W1:Y:S01]  /*0450*/  F2I.FTZ.U32.TRUNC.NTZ R3, R2 ;  /* 0x0000000200037305 */ /* 0x000062000021f000 */
[----:B------:R-:W-:-:S06]  /*0460*/  @P0 VIADD R44, R44, 0x1 ;  /* 0x000000012c2c0836 */ /* 0x000fcc0000000000 */
[----:B------:R-:W-:Y:S01]  /*0470*/  @!P1 IMAD.MOV R44, RZ, RZ, -R44 ;  /* 0x000000ffff2c9224 */ /* 0x000fe200078e0a2c */
[----:B------:R-:W-:Y:S01]  /*0480*/  @!P2 LOP3.LUT R44, RZ, UR18, RZ, 0x33, !PT ;  /* 0x00000012ff2cac12 */ /* 0x000fe2000f8e33ff */
[----:B0-----:R-:W-:-:S04]  /*0490*/  IMAD.MOV.U32 R2, RZ, RZ, RZ ;  /* 0x000000ffff027224 */ /* 0x001fc800078e00ff */
[----:B------:R-:W-:Y:S02]  /*04a0*/  IMAD R6, R44, UR4, RZ ;  /* 0x000000042c067c24 */ /* 0x000fe4000f8e02ff */
[----:B-1----:R-:W-:-:S03]  /*04b0*/  IMAD.MOV R8, RZ, RZ, -R3 ;  /* 0x000000ffff087224 */ /* 0x002fc600078e0a03 */
[----:B------:R-:W-:Y:S01]  /*04c0*/  IADD3 R4, PT, PT, R9, R6, RZ ;  /* 0x0000000609047210 */ /* 0x000fe20007ffe0ff */
[----:B------:R-:W-:-:S03]  /*04d0*/  IMAD R7, R8, R5, RZ ;  /* 0x0000000508077224 */ /* 0x000fc600078e02ff */
[----:B------:R-:W-:Y:S01]  /*04e0*/  IABS R8, R4 ;  /* 0x0000000400087213 */ /* 0x000fe20000000000 */
[----:B------:R-:W-:Y:S01]  /*04f0*/  IMAD.HI.U32 R2, R3, R7, R2 ;  /* 0x0000000703027227 */ /* 0x000fe200078e0002 */
[----:B------:R-:W-:-:S03]  /*0500*/  LOP3.LUT R4, R4, UR26, RZ, 0x3c, !PT ;  /* 0x0000001a04047c12 */ /* 0x000fc6000f8e3cff */
[----:B------:R-:W-:Y:S01]  /*0510*/  IMAD.MOV.U32 R3, RZ, RZ, R8 ;  /* 0x000000ffff037224 */ /* 0x000fe200078e0008 */
[----:B------:R-:W-:-:S03]  /*0520*/  ISETP.GE.AND P1, PT, R4, RZ, PT ;  /* 0x000000ff0400720c */ /* 0x000fc60003f26270 */
[----:B------:R-:W-:-:S05]  /*0530*/  IMAD.HI.U32 R45, R2, R3, RZ ;  /* 0x00000003022d7227 */ /* 0x000fca00078e00ff */
[----:B------:R-:W-:-:S05]  /*0540*/  IADD3 R2, PT, PT, -R45, RZ, RZ ;  /* 0x000000ff2d027210 */ /* 0x000fca0007ffe1ff */
[----:B------:R-:W-:-:S05]  /*0550*/  IMAD R2, R5, R2, R3 ;  /* 0x0000000205027224 */ /* 0x000fca00078e0203 */
[----:B------:R-:W-:-:S13]  /*0560*/  ISETP.GT.U32.AND P2, PT, R5, R2, PT ;  /* 0x000000020500720c */ /* 0x000fda0003f44070 */
[----:B------:R-:W-:Y:S02]  /*0570*/  @!P2 IMAD.IADD R2, R2, 0x1, -R5 ;  /* 0x000000010202a824 */ /* 0x000fe400078e0a05 */
[----:B------:R-:W-:Y:S01]  /*0580*/  @!P2 VIADD R45, R45, 0x1 ;  /* 0x000000012d2da836 */ /* 0x000fe20000000000 */
[----:B------:R-:W-:Y:S02]  /*0590*/  ISETP.NE.AND P2, PT, RZ, UR26, PT ;  /* 0x0000001aff007c0c */ /* 0x000fe4000bf45270 */
[----:B------:R-:W-:-:S13]  /*05a0*/  ISETP.GE.U32.AND P0, PT, R2, R5, PT ;  /* 0x000000050200720c */ /* 0x000fda0003f06070 */
[----:B------:R-:W-:Y:S02]  /*05b0*/  @P0 IADD3 R45, PT, PT, R45, 0x1, RZ ;  /* 0x000000012d2d0810 */ /* 0x000fe40007ffe0ff */
[----:B------:R-:W-:-:S03]  /*05c0*/  ISETP.GE.AND P0, PT, R9, UR6, PT ;  /* 0x0000000609007c0c */ /* 0x000fc6000bf06270 */
[----:B------:R-:W-:Y:S01]  /*05d0*/  @!P1 IMAD.MOV R45, RZ, RZ, -R45 ;  /* 0x000000ffff2d9224 */ /* 0x000fe200078e0a2d */
[----:B------:R-:W-:-:S09]  /*05e0*/  @!P2 LOP3.LUT R45, RZ, UR26, RZ, 0x33, !PT ;  /* 0x0000001aff2dac12 */ /* 0x000fd2000f8e33ff */
[----:B------:R-:W-:Y:S05]  /*05f0*/  @P0 BRA `(.L_x_1) ;  /* 0x0000000400c80947 */ /* 0x000fea0003800000 */
[----:B------:R-:W-:-:S04]  /*0600*/  IADD3 R2, P0, PT, R9, UR24, RZ ;  /* 0x0000001809027c10 */ /* 0x000fc8000ff1e0ff */
[----:B------:R-:W-:-:S05]  /*0610*/  LEA.HI.X.SX32 R3, R9, UR25, 0x1, P0 ;  /* 0x0000001909037c11 */ /* 0x000fca00080f0eff */
[----:B------:R-:W2:Y:S02]  /*0620*/  LDG.E.S8 R2, desc[UR22][R2.64] ;  /* 0x0000001602027981 */ /* 0x000ea4000c1e1300 */
[----:B--2---:R-:W-:-:S13]  /*0630*/  ISETP.GE.AND P0, PT, R2, 0x1, PT ;  /* 0x000000010200780c */ /* 0x004fda0003f06270 */
[----:B------:R-:W-:Y:S05]  /*0640*/  @!P0 BRA `(.L_x_1) ;  /* 0x0000000400b48947 */ /* 0x000fea0003800000 */
[----:B------:R-:W-:Y:S01]  /*0650*/  IMAD.MOV R5, RZ, RZ, -R45 ;  /* 0x000000ffff057224 */ /* 0x000fe200078e0a2d */
[----:B------:R-:W0:Y:S03]  /*0660*/  LDC.64 R2, c[0x0][0x388] ;  /* 0x0000e200ff027b82 */ /* 0x000e260000000a00 */
[----:B------:R-:W-:-:S05]  /*0670*/  IMAD R5, R5, UR27, R6 ;  /* 0x0000001b05057c24 */ /* 0x000fca000f8e0206 */
[----:B------:R-:W-:Y:S01]  /*0680*/  IADD3 R5, PT, PT, R5, R0, RZ ;  /* 0x0000000005057210 */ /* 0x000fe20007ffe0ff */
[----:B------:R-:W1:Y:S03]  /*0690*/  LDC.64 R52, c[0x0][0x390] ;  /* 0x0000e400ff347b82 */ /* 0x000e660000000a00 */
[----:B------:R-:W-:-:S04]  /*06a0*/  ISETP.GE.AND P0, PT, R5, UR26, PT ;  /* 0x0000001a05007c0c */ /* 0x000fc8000bf06270 */
[----:B------:R-:W-:-:S04]  /*06b0*/  SEL R43, RZ, UR26, !P0 ;  /* 0x0000001aff2b7c07 */ /* 0x000fc8000c000000 */
[----:B------:R-:W-:-:S05]  /*06c0*/  IADD3 R39, PT, PT, -R43, UR6, R0 ;  /* 0x000000062b277c10 */ /* 0x000fca000fffe100 */
[----:B0-----:R-:W-:-:S05]  /*06d0*/  IMAD.WIDE R38, R39, 0x8, R2 ;  /* 0x0000000827267825 */ /* 0x001fca00078e0202 */
[----:B------:R-:W2:Y:S01]  /*06e0*/  LDG.E.64 R48, desc[UR22][R38.64] ;  /* 0x0000001626307981 */ /* 0x000ea2000c1e1b00 */
[----:B-1----:R-:W-:-:S04]  /*06f0*/  IMAD.WIDE R52, R9, 0x8, R52 ;  /* 0x0000000809347825 */ /* 0x002fc800078e0234 */
[----:B------:R-:W-:Y:S02]  /*0700*/  IMAD.U32 R5, RZ, RZ, UR6 ;  /* 0x00000006ff057e24 */ /* 0x000fe4000f8e00ff */
[----:B------:R-:W-:Y:S02]  /*0710*/  IMAD.U32 R7, RZ, RZ, UR6 ;  /* 0x00000006ff077e24 */ /* 0x000fe4000f8e00ff */
[----:B------:R-:W-:Y:S01]  /*0720*/  IMAD.WIDE R4, R5, 0x8, R52 ;  /* 0x0000000805047825 */ /* 0x000fe200078e0234 */
[----:B------:R-:W-:-:S03]  /*0730*/  MOV R9, UR6 ;  /* 0x0000000600097c02 */ /* 0x000fc60008000f00 */
[----:B------:R-:W-:Y:S02]  /*0740*/  IMAD.U32 R11, RZ, RZ, UR6 ;  /* 0x00000006ff0b7e24 */ /* 0x000fe4000f8e00ff */
[----:B------:R-:W-:Y:S01]  /*0750*/  IMAD.U32 R13, RZ, RZ, UR6 ;  /* 0x00000006ff0d7e24 */ /* 0x000fe2000f8e00ff */
[----:B------:R-:W-:Y:S01]  /*0760*/  IADD3 R14, PT, PT, R45, 0x1, RZ ;  /* 0x000000012d0e7810 */ /* 0x000fe20007ffe0ff */
[----:B------:R-:W-:-:S04]  /*0770*/  IMAD.WIDE R6, R7, 0x8, R4 ;  /* 0x0000000807067825 */ /* 0x000fc800078e0204 */
[----:B------:R-:W-:Y:S02]  /*0780*/  IMAD.U32 R15, RZ, RZ, UR6 ;  /* 0x00000006ff0f7e24 */ /* 0x000fe4000f8e00ff */
[----:B------:R-:W-:Y:S01]  /*0790*/  IMAD.U32 R17, RZ, RZ, UR6 ;  /* 0x00000006ff117e24 */ /* 0x000fe2000f8e00ff */
[----:B------:R-:W-:Y:S01]  /*07a0*/  MOV R25, UR6 ;  /* 0x0000000600197c02 */ /* 0x000fe20008000f00 */
[----:B--2---:R-:W-:Y:S01]  /*07b0*/  DSETP.GT.AND P0, PT, R48, RZ, PT ;  /* 0x000000ff3000722a */ /* 0x004fe20003f04000 */
[----:B------:R-:W2:-:S13]  /*07c0*/  LDG.E.64 R18, desc[UR22][R4.64] ;  /* 0x0000001604127981 */ /* 0x000e9a000c1e1b00 */
[----:B------:R-:W3:Y:S01]  /*07d0*/  @P0 LDG.E.64 R40, desc[UR22][R52.64] ;  /* 0x0000001634280981 */ /* 0x000ee2000c1e1b00 */
[----:B------:R-:W-:Y:S01]  /*07e0*/  IMAD.WIDE R8, R9, 0x8, R6 ;  /* 0x0000000809087825 */ /* 0x000fe200078e0206 */
[----:B------:R-:W-:-:S04]  /*07f0*/  ISETP.GE.AND P1, PT, R14, UR28, PT ;  /* 0x0000001c0e007c0c */ /* 0x000fc8000bf26270 */
[----:B------:R-:W-:Y:S01]  /*0800*/  SEL R42, RZ, UR18, !P1 ;  /* 0x00000012ff2a7c07 */ /* 0x000fe2000c800000 */
[----:B------:R-:W-:Y:S01]  /*0810*/  IMAD.WIDE R10, R11, 0x8, R8 ;  /* 0x000000080b0a7825 */ /* 0x000fe200078e0208 */
[----:B------:R-:W4:Y:S02]  /*0820*/  LDG.E.64 R22, desc[UR22][R8.64] ;  /* 0x0000001608167981 */ /* 0x000f24000c1e1b00 */
[----:B------:R-:W-:Y:S02]  /*0830*/  LOP3.LUT R21, RZ, R42, RZ, 0x33, !PT ;  /* 0x0000002aff157212 */ /* 0x000fe400078e33ff */
[----:B------:R-:W5:Y:S01]  /*0840*/  LDG.E.64 R26, desc[UR22][R10.64] ;  /* 0x000000160a1a7981 */ /* 0x000f62000c1e1b00 */
[----:B------:R-:W-:Y:S01]  /*0850*/  IMAD.WIDE R12, R13, 0x8, R10 ;  /* 0x000000080d0c7825 */ /* 0x000fe200078e020a */
[----:B------:R-:W-:Y:S02]  /*0860*/  IADD3 R37, PT, PT, R21, UR10, R0 ;  /* 0x0000000a15257c10 */ /* 0x000fe4000fffe000 */
[----:B------:R-:W4:Y:S01]  /*0870*/  LDG.E.64 R20, desc[UR22][R6.64] ;  /* 0x0000001606147981 */ /* 0x000f22000c1e1b00 */
[----:B------:R-:W-:-:S03]  /*0880*/  IMAD.WIDE R14, R15, 0x8, R12 ;  /* 0x000000080f0e7825 */ /* 0x000fc600078e020c */
[----:B------:R-:W5:Y:S01]  /*0890*/  LDG.E.64 R28, desc[UR22][R12.64] ;  /* 0x000000160c1c7981 */ /* 0x000f62000c1e1b00 */
[----:B------:R-:W-:-:S03]  /*08a0*/  IMAD.WIDE R36, R37, 0x8, R2 ;  /* 0x0000000825247825 */ /* 0x000fc600078e0202 */
[----:B------:R-:W5:Y:S01]  /*08b0*/  LDG.E.64 R30, desc[UR22][R14.64] ;  /* 0x000000160e1e7981 */ /* 0x000f62000c1e1b00 */
[----:B------:R-:W-:-:S05]  /*08c0*/  IMAD.WIDE R16, R17, 0x8, R14 ;  /* 0x0000000811107825 */ /* 0x000fca00078e020e */
[----:B------:R-:W5:Y:S01]  /*08d0*/  LDG.E.64 R32, desc[UR22][R16.64] ;  /* 0x0000001610207981 */ /* 0x000f62000c1e1b00 */
[----:B------:R-:W-:-:S05]  /*08e0*/  IMAD.WIDE R24, R25, 0x8, R16 ;  /* 0x0000000819187825 */ /* 0x000fca00078e0210 */
[----:B------:R-:W5:Y:S04]  /*08f0*/  LDG.E.64 R34, desc[UR22][R24.64] ;  /* 0x0000001618227981 */ /* 0x000f68000c1e1b00 */
[----:B------:R-:W-:Y:S04]  /*0900*/  @P0 STG.E.64 desc[UR22][R52.64], R48 ;  /* 0x0000003034000986 */ /* 0x000fe8000c101b16 */
[----:B---3--:R0:W-:Y:S04]  /*0910*/  @P0 STG.E.64 desc[UR22][R38.64], R40 ;  /* 0x0000002826000986 */ /* 0x0081e8000c101b16 */
[----:B0-----:R-:W3:Y:S01]  /*0920*/  LDG.E.64 R38, desc[UR22][R36.64] ;  /* 0x0000001624267981 */ /* 0x001ee2000c1e1b00 */
[----:B------:R-:W-:-:S05]  /*0930*/  VIADD R46, R44, 0x1 ;  /* 0x000000012c2e7836 */ /* 0x000fca0000000000 */
[----:B------:R-:W-:-:S04]  /*0940*/  ISETP.GE.AND P0, PT, R46, UR27, PT ;  /* 0x0000001b2e007c0c */ /* 0x000fc8000bf06270 */
[----:B------:R-:W-:-:S04]  /*0950*/  SEL R50, RZ, UR6, !P0 ;  /* 0x00000006ff327c07 */ /* 0x000fc8000c000000 */
[----:B------:R-:W-:-:S04]  /*0960*/  LOP3.LUT R47, RZ, R50, RZ, 0x33, !PT ;  /* 0x00000032ff2f7212 */ /* 0x000fc800078e33ff */
[----:B------:R-:W-:-:S05]  /*0970*/  IADD3 R47, PT, PT, R47, UR13, R0 ;  /* 0x0000000d2f2f7c10 */ /* 0x000fca000fffe000 */
[----:B------:R-:W-:Y:S01]  /*0980*/  IMAD.WIDE R46, R47, 0x8, R2 ;  /* 0x000000082f2e7825 */ /* 0x000fe200078e0202 */
[----:B---3--:R-:W-:-:S14]  /*0990*/  DSETP.GT.AND P0, PT, R38, RZ, PT ;  /* 0x000000ff2600722a */ /* 0x008fdc0003f04000 */
[----:B------:R0:W-:Y:S04]  /*09a0*/  @P0 STG.E.64 desc[UR22][R4.64], R38 ;  /* 0x0000002604000986 */ /* 0x0001e8000c101b16 */
[----:B--2---:R-:W-:Y:S04]  /*09b0*/  @P0 STG.E.64 desc[UR22][R36.64], R18 ;  /* 0x0000001224000986 */ /* 0x004fe8000c101b16 */
[----:B------:R-:W2:Y:S01]  /*09c0*/  LDG.E.64 R48, desc[UR22][R46.64] ;  /* 0x000000162e307981 */ /* 0x000ea2000c1e1b00 */
[----:B------:R-:W-:-:S04]  /*09d0*/  IADD3 R41, PT, PT, RZ, -R42, -R43 ;  /* 0x8000002aff297210 */ /* 0x000fc80007ffe82b */
[----:B------:R-:W-:-:S05]  /*09e0*/  IADD3 R41, PT, PT, R41, UR15, R0 ;  /* 0x0000000f29297c10 */ /* 0x000fca000fffe000 */
[----:B------:R-:W-:Y:S01]  /*09f0*/  IMAD.WIDE R40, R41, 0x8, R2 ;  /* 0x0000000829287825 */ /* 0x000fe200078e0202 */
[----:B--2---:R-:W-:-:S14]  /*0a00*/  DSETP.GT.AND P0, PT, R48, RZ, PT ;  /* 0x000000ff3000722a */ /* 0x004fdc0003f04000 */
[----:B------:R1:W-:Y:S04]  /*0a10*/  @P0 STG.E.64 desc[UR22][R6.64], R48 ;  /* 0x0000003006000986 */ /* 0x0003e8000c101b16 */
[----:B----4-:R2:W-:Y:S04]  /*0a20*/  @P0 STG.E.64 desc[UR22][R46.64], R20 ;  /* 0x000000142e000986 */ /* 0x0105e8000c101b16 */
[----:B------:R-:W3:Y:S01]  /*0a30*/  LDG.E.64 R52, desc[UR22][R40.64] ;  /* 0x0000001628347981 */ /* 0x000ee2000c1e1b00 */
[----:B------:R-:W-:Y:S01]  /*0a40*/  IMAD.U32 R51, RZ, RZ, UR7 ;  /* 0x00000007ff337e24 */ /* 0x000fe2000f8e00ff */
[----:B------:R-:W-:-:S03]  /*0a50*/  ISETP.GT.AND P0, PT, R45, RZ, PT ;  /* 0x000000ff2d00720c */ /* 0x000fc60003f04270 */
[----:B0-----:R-:W-:Y:S01]  /*0a60*/  IMAD R5, R51, UR26, R0 ;  /* 0x0000001a33057c24 */ /* 0x001fe2000f8e0200 */
[----:B------:R-:W-:-:S04]  /*0a70*/  SEL R4, RZ, UR18, P0 ;  /* 0x00000012ff047c07 */ /* 0x000fc80008000000 */
[----:B------:R-:W-:-:S05]  /*0a80*/  IADD3 R5, PT, PT, R5, R4, -R43 ;  /* 0x0000000405057210 */ /* 0x000fca0007ffe82b */
[----:B------:R-:W-:Y:S01]  /*0a90*/  IMAD.WIDE R4, R5, 0x8, R2 ;  /* 0x0000000805047825 */ /* 0x000fe200078e0202 */
[----:B---3--:R-:W-:-:S14]  /*0aa0*/  DSETP.GT.AND P1, PT, R52, RZ, PT ;  /* 0x000000ff3400722a */ /* 0x008fdc0003f24000 */
[----:B------:R-:W-:Y:S04]  /*0ab0*/  @P1 STG.E.64 desc[UR22][R8.64], R52 ;  /* 0x0000003408001986 */ /* 0x000fe8000c101b16 */
[----:B------:R0:W-:Y:S04]  /*0ac0*/  @P1 STG.E.64 desc[UR22][R40.64], R22 ;  /* 0x0000001628001986 */ /* 0x0001e8000c101b16 */
[----:B-1----:R-:W3:Y:S01]  /*0ad0*/  LDG.E.64 R6, desc[UR22][R4.64] ;  /* 0x0000001604067981 */ /* 0x002ee2000c1e1b00 */
[----:B------:R-:W-:-:S05]  /*0ae0*/  IADD3 R50, PT, PT, -R50, RZ, RZ ;  /* 0x000000ff32327210 */ /* 0x000fca0007ffe1ff */
[----:B------:R-:W-:-:S05]  /*0af0*/  IMAD.IADD R19, R50, 0x1, -R43 ;  /* 0x0000000132137824 */ /* 0x000fca00078e0a2b */
[----:B------:R-:W-:-:S05]  /*0b00*/  IADD3 R19, PT, PT, R19, UR14, R0 ;  /* 0x0000000e13137c10 */ /* 0x000fca000fffe000 */
[----:B------:R-:W-:Y:S01]  /*0b10*/  IMAD.WIDE R18, R19, 0x8, R2 ;  /* 0x0000000813127825 */ /* 0x000fe200078e0202 */
[----:B---3--:R-:W-:-:S14]  /*0b20*/  DSETP.GT.AND P0, PT, R6, RZ, PT ;  /* 0x000000ff0600722a */ /* 0x008fdc0003f04000 */
[----:B------:R1:W-:Y:S04]  /*0b30*/  @P0 STG.E.64 desc[UR22][R10.64], R6 ;  /* 0x000000060a000986 */ /* 0x0003e8000c101b16 */
[----:B-----5:R3:W-:Y:S04]  /*0b40*/  @P0 STG.E.64 desc[UR22][R4.64], R26 ;  /* 0x0000001a04000986 */ /* 0x0207e8000c101b16 */
[----:B--2---:R-:W2:Y:S01]  /*0b50*/  LDG.E.64 R20, desc[UR22][R18.64] ;  /* 0x0000001612147981 */ /* 0x004ea2000c1e1b00 */
[----:B------:R-:W-:-:S04]  /*0b60*/  ISETP.GT.AND P0, PT, R44, RZ, PT ;  /* 0x000000ff2c00720c */ /* 0x000fc80003f04270 */
[----:B0-----:R-:W-:-:S05]  /*0b70*/  SEL R22, RZ, UR6, P0 ;  /* 0x00000006ff167c07 */ /* 0x001fca0008000000 */
[----:B------:R-:W-:-:S05]  /*0b80*/  IMAD.IADD R43, R22, 0x1, -R43 ;  /* 0x00000001162b7824 */ /* 0x000fca00078e0a2b */
[----:B------:R-:W-:-:S05]  /*0b90*/  IADD3 R9, PT, PT, R43, UR8, R0 ;  /* 0x000000082b097c10 */ /* 0x000fca000fffe000 */
[----:B------:R-:W-:Y:S01]  /*0ba0*/  IMAD.WIDE R8, R9, 0x8, R2 ;  /* 0x0000000809087825 */ /* 0x000fe200078e0202 */
[----:B--2---:R-:W-:-:S14]  /*0bb0*/  DSETP.GT.AND P0, PT, R20, RZ, PT ;  /* 0x000000ff1400722a */ /* 0x004fdc0003f04000 */
[----:B------:R0:W-:Y:S04]  /*0bc0*/  @P0 STG.E.64 desc[UR22][R12.64], R20 ;  /* 0x000000140c000986 */ /* 0x0001e8000c101b16 */
[----:B------:R2:W-:Y:S04]  /*0bd0*/  @P0 STG.E.64 desc[UR22][R18.64], R28 ;  /* 0x0000001c12000986 */ /* 0x0005e8000c101b16 */
[----:B-1----:R-:W4:Y:S01]  /*0be0*/  LDG.E.64 R6, desc[UR22][R8.64] ;  /* 0x0000001608067981 */ /* 0x002f22000c1e1b00 */
[----:B---3--:R-:W-:-:S04]  /*0bf0*/  IADD3 R5, PT, PT, -R42, R50, RZ ;  /* 0x000000322a057210 */ /* 0x008fc80007ffe1ff */
[----:B------:R-:W-:-:S05]  /*0c00*/  IADD3 R5, PT, PT, R5, UR9, R0 ;  /* 0x0000000905057c10 */ /* 0x000fca000fffe000 */
[----:B------:R-:W-:-:S04]  /*0c10*/  VIADD R5, R5, 0xffffffff ;  /* 0xffffffff05057836 */ /* 0x000fc80000000000 */
[----:B------:R-:W-:Y:S01]  /*0c20*/  IMAD.WIDE R4, R5, 0x8, R2 ;  /* 0x0000000805047825 */ /* 0x000fe200078e0202 */
[----:B----4-:R-:W-:-:S14]  /*0c30*/  DSETP.GT.AND P0, PT, R6, RZ, PT ;  /* 0x000000ff0600722a */ /* 0x010fdc0003f04000 */
[----:B------:R2:W-:Y:S04]  /*0c40*/  @P0 STG.E.64 desc[UR22][R14.64], R6 ;  /* 0x000000060e000986 */ /* 0x0005e8000c101b16 */
[----:B------:R2:W-:Y:S04]  /*0c50*/  @P0 STG.E.64 desc[UR22][R8.64], R30 ;  /* 0x0000001e08000986 */ /* 0x0005e8000c101b16 */
[----:B------:R-:W3:Y:S01]  /*0c60*/  LDG.E.64 R10, desc[UR22][R4.64] ;  /* 0x00000016040a7981 */ /* 0x000ee2000c1e1b00 */
[----:B0-----:R-:W-:-:S05]  /*0c70*/  IMAD.IADD R13, R22, 0x1, -R42 ;  /* 0x00000001160d7824 */ /* 0x001fca00078e0a2a */
[----:B------:R-:W-:-:S04]  /*0c80*/  IADD3 R13, PT, PT, R13, UR11, R0 ;  /* 0x0000000b0d0d7c10 */ /* 0x000fc8000fffe000 */
[----:B------:R-:W-:-:S05]  /*0c90*/  IADD3 R13, PT, PT, R13, -0x1, RZ ;  /* 0xffffffff0d0d7810 */ /* 0x000fca0007ffe0ff */
[----:B------:R-:W-:Y:S01]  /*0ca0*/  IMAD.WIDE R2, R13, 0x8, R2 ;  /* 0x000000080d027825 */ /* 0x000fe200078e0202 */
[----:B---3--:R-:W-:-:S14]  /*0cb0*/  DSETP.GT.AND P0, PT, R10, RZ, PT ;  /* 0x000000ff0a00722a */ /* 0x008fdc0003f04000 */
[----:B------:R2:W-:Y:S04]  /*0cc0*/  @P0 STG.E.64 desc[UR22][R16.64], R10 ;  /* 0x0000000a10000986 */ /* 0x0005e8000c101b16 */
[----:B------:R2:W-:Y:S04]  /*0cd0*/  @P0 STG.E.64 desc[UR22][R4.64], R32 ;  /* 0x0000002004000986 */ /* 0x0005e8000c101b16 */
[----:B------:R-:W3:Y:S02]  /*0ce0*/  LDG.E.64 R12, desc[UR22][R2.64] ;  /* 0x00000016020c7981 */ /* 0x000ee4000c1e1b00 */
[----:B---3--:R-:W-:-:S14]  /*0cf0*/  DSETP.GT.AND P0, PT, R12, RZ, PT ;  /* 0x000000ff0c00722a */ /* 0x008fdc0003f04000 */
[----:B------:R2:W-:Y:S04]  /*0d00*/  @P0 STG.E.64 desc[UR22][R24.64], R12 ;  /* 0x0000000c18000986 */ /* 0x0005e8000c101b16 */
[----:B------:R2:W-:Y:S02]  /*0d10*/  @P0 STG.E.64 desc[UR22][R2.64], R34 ;  /* 0x0000002202000986 */ /* 0x0005e4000c101b16 */
.L_x_1:
[----:B------:R-:W-:Y:S05]  /*0d20*/  BSYNC.RECONVERGENT B0 ;  /* 0x0000000000007941 */ /* 0x000fea0003800200 */
.L_x_0:
[----:B------:R-:W-:Y:S01]  /*0d30*/  VIADD R0, R0, UR20 ;  /* 0x0000001400007c36 */ /* 0x000fe20008000000 */
[----:B------:R-:W-:Y:S06]  /*0d40*/  BRA.U UP0, `(.L_x_2) ;  /* 0xfffffff500687547 */ /* 0x000fec000b83ffff */
[----:B------:R-:W-:Y:S05]  /*0d50*/  EXIT ;  /* 0x000000000000794d */ /* 0x000fea0003800000 */
.L_x_3:
[----:B------:R-:W-:-:S00]  /*0d60*/  BRA `(.L_x_3) ;  /* 0xfffffffc00fc7947 */ /* 0x000fc0000383ffff */
[----:B------:R-:W-:-:S00]  /*0d70*/  NOP ;  /* 0x0000000000007918 */ /* 0x000fc00000000000 */
        /* <DEDUP_REMOVED lines=8> */
.L_x_11:


//--------------------- .text._Z11MapRecvDistiiiiPiiiPdS0_iii --------------------------
	.section	.text._Z11MapRecvDistiiiiPiiiPdS0_iii,"ax",@progbits
	.align	128
        .global         _Z11MapRecvDistiiiiPiiiPdS0_iii
        .type           _Z11MapRecvDistiiiiPiiiPdS0_iii,@function
        .size           _Z11MapRecvDistiiiiPiiiPdS0_iii,(.L_x_12 - _Z11MapRecvDistiiiiPiiiPdS0_iii)
        .other          _Z11MapRecvDistiiiiPiiiPdS0_iii,@"STO_CUDA_ENTRY STV_DEFAULT"
_Z11MapRecvDistiiiiPiiiPdS0_iii:
.text._Z11MapRecvDistiiiiPiiiPdS0_iii:
[----:B------:R-:W-:Y:S01]  /*0000*/  LDC R1, c[0x0][0x37c] ;  /* 0x0000df00ff017b82 */ /* 0x000fe20000000800 */
[----:B------:R-:W0:Y:S07]  /*0010*/  S2R R0, SR_TID.X ;  /* 0x0000000000007919 */ /* 0x000e2e0000002100 */
[----:B------:R-:W0:Y:S01]  /*0020*/  S2UR UR4, SR_CTAID.X ;  /* 0x00000000000479c3 */ /* 0x000e220000002500 */
[----:B------:R-:W1:Y:S07]  /*0030*/  LDCU UR5, c[0x0][0x39c] ;  /* 0x00007380ff0577ac */ /* 0x000e6e0008000800 */
[----:B------:R-:W0:Y:S02]  /*0040*/  LDC R5, c[0x0][0x360] ;  /* 0x0000d800ff057b82 */ /* 0x000e240000000800 */
[----:B0-----:R-:W-:-:S05]  /*0050*/  IMAD R5, R5, UR4, R0 ;  /* 0x0000000405057c24 */ /* 0x001fca000f8e0200 */
[----:B-1----:R-:W-:-:S13]  /*0060*/  ISETP.GE.AND P0, PT, R5, UR5, PT ;  /* 0x0000000505007c0c */ /* 0x002fda000bf06270 */
[----:B------:R-:W-:Y:S05]  /*0070*/  @P0 EXIT ;  /* 0x000000000000094d */ /* 0x000fea0003800000 */
[----:B------:R-:W0:Y:S01]  /*0080*/  LDC.64 R8, c[0x0][0x390] ;  /* 0x0000e400ff087b82 */ /* 0x000e220000000a00 */
[----:B------:R-:W1:Y:S01]  /*0090*/  LDCU.64 UR4, c[0x0][0x358] ;  /* 0x00006b00ff0477ac */ /* 0x000e620008000a00 */
[----:B------:R-:W2:Y:S06]  /*00a0*/  LDCU UR6, c[0x0][0x398] ;  /* 0x00007300ff0677ac */ /* 0x000eac0008000800 */
[----:B------:R-:W3:Y:S01]  /*00b0*/  LDC.64 R2, c[0x0][0x3a0] ;  /* 0x0000e800ff027b82 */ /* 0x000ee20000000a00 */
[----:B------:R-:W4:Y:S01]  /*00c0*/  LDCU.128 UR8, c[0x0][0x380] ;  /* 0x00007000ff0877ac */ /* 0x000f220008000c00 */
[----:B0-----:R-:W-:-:S05]  /*00d0*/  IMAD.WIDE R8, R5, 0x4, R8 ;  /* 0x0000000405087825 */ /* 0x001fca00078e0208 */
[----:B-1----:R0:W5:Y:S01]  /*00e0*/  LDG.E R0, desc[UR4][R8.64] ;  /* 0x0000000408007981 */ /* 0x002162000c1e1900 */
[----:B--2---:R-:W-:Y:S01]  /*00f0*/  VIADD R5, R5, UR6 ;  /* 0x0000000605057c36 */ /* 0x004fe20008000000 */
[----:B------:R-:W1:Y:S03]  /*0100*/  LDCU UR6, c[0x0][0x3b8] ;  /* 0x00007700ff0677ac */ /* 0x000e660008000800 */
[----:B---3--:R-:W-:Y:S02]  /*0110*/  IMAD.WIDE R2, R5, 0x8, R2 ;  /* 0x0000000805027825 */ /* 0x008fe400078e0202 */
[----:B------:R-:W2:Y:S04]  /*0120*/  LDC.64 R4, c[0x0][0x3b0] ;  /* 0x0000ec00ff047b82 */ /* 0x000ea80000000a00 */
[----:B------:R-:W3:Y:S01]  /*0130*/  LDG.E.64 R2, desc[UR4][R2.64] ;  /* 0x0000000402027981 */ /* 0x000ee2000c1e1b00 */
[----:B--2---:R-:W-:-:S05]  /*0140*/  IMAD R7, R5, R4, RZ ;  /* 0x0000000405077224 */ /* 0x004fca00078e02ff */
[-C--:B------:R-:W-:Y:S02]  /*0150*/  IABS R12, R7.reuse ;  /* 0x00000007000c7213 */ /* 0x080fe40000000000 */
[----:B------:R-:W-:Y:S02]  /*0160*/  IABS R13, R7 ;  /* 0x00000007000d7213 */ /* 0x000fe40000000000 */
[----:B------:R-:W2:Y:S02]  /*0170*/  I2F.RP R6, R12 ;  /* 0x0000000c00067306 */ /* 0x000ea40000209400 */
[----:B------:R-:W-:-:S06]  /*0180*/  IADD3 R13, PT, PT, RZ, -R13, RZ ;  /* 0x8000000dff0d7210 */ /* 0x000fcc0007ffe0ff */
[----:B--2---:R-:W0:Y:S02]  /*0190*/  MUFU.RCP R6, R6 ;  /* 0x0000000600067308 */ /* 0x004e240000001000 */
[----:B0-----:R-:W-:Y:S01]  /*01a0*/  VIADD R8, R6, 0xffffffe ;  /* 0x0ffffffe06087836 */ /* 0x001fe20000000000 */
[----:B------:R-:W-:-:S05]  /*01b0*/  IABS R6, R4 ;  /* 0x0000000400067213 */ /* 0x000fca0000000000 */
[----:B------:R0:W2:Y:S02]  /*01c0*/  F2I.FTZ.U32.TRUNC.NTZ R9, R8 ;  /* 0x0000000800097305 */ /* 0x0000a4000021f000 */
[----:B0-----:R-:W-:Y:S01]  /*01d0*/  IMAD.MOV.U32 R8, RZ, RZ, RZ ;  /* 0x000000ffff087224 */ /* 0x001fe200078e00ff */
[----:B--2---:R-:W-:-:S05]  /*01e0*/  IADD3 R11, PT, PT, RZ, -R9, RZ ;  /* 0x80000009ff0b7210 */ /* 0x004fca0007ffe0ff */
[----:B------:R-:W-:-:S04]  /*01f0*/  IMAD R11, R11, R12, RZ ;  /* 0x0000000c0b0b7224 */ /* 0x000fc800078e02ff */
[----:B------:R-:W-:Y:S01]  /*0200*/  IMAD.HI.U32 R9, R9, R11, R8 ;  /* 0x0000000b09097227 */ /* 0x000fe200078e0008 */
[----:B-----5:R-:W-:-:S05]  /*0210*/  IABS R10, R0 ;  /* 0x00000000000a7213 */ /* 0x020fca0000000000 */
[----:B------:R-:W-:Y:S02]  /*0220*/  IMAD.MOV.U32 R11, RZ, RZ, R10 ;  /* 0x000000ffff0b7224 */ /* 0x000fe400078e000a */
[----:B------:R-:W0:Y:S02]  /*0230*/  I2F.RP R10, R6 ;  /* 0x00000006000a7306 */ /* 0x000e240000209400 */
[----:B------:R-:W-:-:S04]  /*0240*/  IMAD.HI.U32 R8, R9, R11, RZ ;  /* 0x0000000b09087227 */ /* 0x000fc800078e00ff */
[----:B------:R-:W-:-:S05]  /*0250*/  IMAD R9, R8, R13, R11 ;  /* 0x0000000d08097224 */ /* 0x000fca00078e020b */
[----:B------:R-:W-:Y:S01]  /*0260*/  ISETP.GT.U32.AND P2, PT, R12, R9, PT ;  /* 0x000000090c00720c */ /* 0x000fe20003f44070 */
[----:B0-----:R-:W0:-:S12]  /*0270*/  MUFU.RCP R10, R10 ;  /* 0x0000000a000a7308 */ /* 0x001e180000001000 */
[-C--:B------:R-:W-:Y:S01]  /*0280*/  @!P2 IADD3 R9, PT, PT, R9, -R12.reuse, RZ ;  /* 0x8000000c0909a210 */ /* 0x080fe20007ffe0ff */
[----:B------:R-:W-:Y:S01]  /*0290*/  @!P2 VIADD R8, R8, 0x1 ;  /* 0x000000010808a836 */ /* 0x000fe20000000000 */
[----:B------:R-:W-:Y:S02]  /*02a0*/  ISETP.NE.AND P2, PT, R7, RZ, PT ;  /* 0x000000ff0700720c */ /* 0x000fe40003f45270 */
[----:B------:R-:W-:Y:S02]  /*02b0*/  ISETP.GE.U32.AND P0, PT, R9, R12, PT ;  /* 0x0000000c0900720c */ /* 0x000fe40003f06070 */
[----:B------:R-:W-:-:S04]  /*02c0*/  LOP3.LUT R9, R0, R7, RZ, 0x3c, !PT ;  /* 0x0000000700097212 */ /* 0x000fc800078e3cff */
[----:B------:R-:W-:Y:S02]  /*02d0*/  ISETP.GE.AND P1, PT, R9, RZ, PT ;  /* 0x000000ff0900720c */ /* 0x000fe40003f26270 */
[----:B0-----:R-:W-:-:S05]  /*02e0*/  IADD3 R9, PT, PT, R10, 0xffffffe, RZ ;  /* 0x0ffffffe0a097810 */ /* 0x001fca0007ffe0ff */
[----:B------:R-:W-:Y:S01]  /*02f0*/  @P0 VIADD R8, R8, 0x1 ;  /* 0x0000000108080836 */ /* 0x000fe20000000000 */
[----:B------:R-:W0:Y:S04]  /*0300*/  F2I.FTZ.U32.TRUNC.NTZ R9, R9 ;  /* 0x0000000900097305 */ /* 0x000e28000021f000 */
[----:B------:R-:W-:Y:S01]  /*0310*/  MOV R12, R8 ;  /* 0x00000008000c7202 */ /* 0x000fe20000000f00 */
[----:B------:R-:W-:-:S04]  /*0320*/  HFMA2 R8, -RZ, RZ, 0, 0 ;  /* 0x00000000ff087431 */ /* 0x000fc800000001ff */
[----:B------:R-:W-:Y:S01]  /*0330*/  @!P1 IMAD.MOV R12, RZ, RZ, -R12 ;  /* 0x000000ffff0c9224 */ /* 0x000fe200078e0a0c */
[----:B------:R-:W-:-:S05]  /*0340*/  @!P2 LOP3.LUT R12, RZ, R7, RZ, 0x33, !PT ;  /* 0x00000007ff0ca212 */ /* 0x000fca00078e33ff */
[----:B------:R-:W-:Y:S01]  /*0350*/  IMAD R15, R7, R12, RZ ;  /* 0x0000000c070f7224 */ /* 0x000fe200078e02ff */
[----:B0-----:R-:W-:-:S03]  /*0360*/  IADD3 R13, PT, PT, RZ, -R9, RZ ;  /* 0x80000009ff0d7210 */ /* 0x001fc60007ffe0ff */
[----:B------:R-:W-:Y:S01]  /*0370*/  IMAD.IADD R11, R0, 0x1, -R15 ;  /* 0x00000001000b7824 */ /* 0x000fe200078e0a0f */
[----:B----4-:R-:W-:Y:S01]  /*0380*/  IADD3 R0, PT, PT, -R15, UR9, R0 ;  /* 0x000000090f007c10 */ /* 0x010fe2000fffe100 */
[----:B------:R-:W-:-:S03]  /*0390*/  IMAD R13, R13, R6, RZ ;  /* 0x000000060d0d7224 */ /* 0x000fc600078e02ff */
[----:B------:R-:W-:Y:S01]  /*03a0*/  IABS R10, R11 ;  /* 0x0000000b000a7213 */ /* 0x000fe20000000000 */
[----:B------:R-:W-:Y:S01]  /*03b0*/  IMAD.HI.U32 R8, R9, R13, R8 ;  /* 0x0000000d09087227 */ /* 0x000fe200078e0008 */
[----:B------:R-:W-:-:S03]  /*03c0*/  LOP3.LUT R11, R11, R4, RZ, 0x3c, !PT ;  /* 0x000000040b0b7212 */ /* 0x000fc600078e3cff */
[----:B------:R-:W-:Y:S01]  /*03d0*/  IMAD.MOV.U32 R9, RZ, RZ, R10 ;  /* 0x000000ffff097224 */ /* 0x000fe200078e000a */
[----:B------:R-:W-:Y:S02]  /*03e0*/  ISETP.GE.AND P1, PT, R11, RZ, PT ;  /* 0x000000ff0b00720c */ /* 0x000fe40003f26270 */
[----:B------:R-:W-:Y:S01]  /*03f0*/  IADD3 R11, PT, PT, R12, UR11, RZ ;  /* 0x0000000b0c0b7c10 */ /* 0x000fe2000fffe0ff */
[----:B------:R-:W-:-:S05]  /*0400*/  IMAD.HI.U32 R8, R8, R9, RZ ;  /* 0x0000000908087227 */ /* 0x000fca00078e00ff */
[----:B------:R-:W-:-:S05]  /*0410*/  IADD3 R10, PT, PT, -R8, RZ, RZ ;  /* 0x000000ff080a7210 */ /* 0x000fca0007ffe1ff */
[----:B------:R-:W-:-:S05]  /*0420*/  IMAD R9, R6, R10, R9 ;  /* 0x0000000a06097224 */ /* 0x000fca00078e0209 */
[----:B------:R-:W-:-:S13]  /*0430*/  ISETP.GT.U32.AND P2, PT, R6, R9, PT ;  /* 0x000000090600720c */ /* 0x000fda0003f44070 */
[----:B------:R-:W-:Y:S01]  /*0440*/  @!P2 IMAD.IADD R9, R9, 0x1, -R6 ;  /* 0x000000010909a824 */ /* 0x000fe200078e0a06 */
[----:B------:R-:W-:Y:S02]  /*0450*/  @!P2 IADD3 R8, PT, PT, R8, 0x1, RZ ;  /* 0x000000010808a810 */ /* 0x000fe40007ffe0ff */
[----:B------:R-:W-:Y:S02]  /*0460*/  ISETP.NE.AND P2, PT, R4, RZ, PT ;  /* 0x000000ff0400720c */ /* 0x000fe40003f45270 */
[----:B------:R-:W-:-:S13]  /*0470*/  ISETP.GE.U32.AND P0, PT, R9, R6, PT ;  /* 0x000000060900720c */ /* 0x000fda0003f06070 */
[----:B------:R-:W-:-:S05]  /*0480*/  @P0 VIADD R8, R8, 0x1 ;  /* 0x0000000108080836 */ /* 0x000fca0000000000 */
[----:B------:R-:W-:Y:S02]  /*0490*/  MOV R6, R8 ;  /* 0x0000000800067202 */ /* 0x000fe40000000f00 */
[----:B------:R-:W0:Y:S03]  /*04a0*/  LDC.64 R8, c[0x0][0x3a8] ;  /* 0x0000ea00ff087b82 */ /* 0x000e260000000a00 */
[----:B------:R-:W-:Y:S01]  /*04b0*/  @!P1 IMAD.MOV R6, RZ, RZ, -R6 ;  /* 0x000000ffff069224 */ /* 0x000fe200078e0a06 */
[----:B------:R-:W-:-:S04]  /*04c0*/  @!P2 LOP3.LUT R6, RZ, R4, RZ, 0x33, !PT ;  /* 0x00000004ff06a212 */ /* 0x000fc800078e33ff */
[----:B------:R-:W-:Y:S01]  /*04d0*/  IADD3 R10, PT, PT, R6, UR10, RZ ;  /* 0x0000000a060a7c10 */ /* 0x000fe2000fffe0ff */
[----:B------:R-:W-:-:S04]  /*04e0*/  IMAD R6, R7, UR8, -R6 ;  /* 0x0000000807067c24 */ /* 0x000fc8000f8e0a06 */
[----:B------:R-:W-:-:S04]  /*04f0*/  IMAD R11, R11, R5, R10 ;  /* 0x000000050b0b7224 */ /* 0x000fc800078e020a */
[----:B------:R-:W-:-:S04]  /*0500*/  IMAD R11, R11, R4, R0 ;  /* 0x000000040b0b7224 */ /* 0x000fc800078e0200 */
[----:B-1----:R-:W-:-:S04]  /*0510*/  IMAD R11, R6, UR6, R11 ;  /* 0x00000006060b7c24 */ /* 0x002fc8000f8e020b */
[----:B0-----:R-:W-:-:S05]  /*0520*/  IMAD.WIDE R8, R11, 0x8, R8 ;  /* 0x000000080b087825 */ /* 0x001fca00078e0208 */
[----:B---3--:R-:W-:Y:S01]  /*0530*/  STG.E.64 desc[UR4][R8.64], R2 ;  /* 0x0000000208007986 */ /* 0x008fe2000c101b04 */
[----:B------:R-:W-:Y:S05]  /*0540*/  EXIT ;  /* 0x000000000000794d */ /* 0x000fea0003800000 */
.L_x_4:
        /* <DEDUP_REMOVED lines=11> */
.L_x_12:


//--------------------- .text._Z8PackDistiPiiiPdS0_i --------------------------
	.section	.text._Z8PackDistiPiiiPdS0_i,"ax",@progbits
	.align	128
        .global         _Z8PackDistiPiiiPdS0_i
        .type           _Z8PackDistiPiiiPdS0_i,@function
        .size           _Z8PackDistiPiiiPdS0_i,(.L_x_13 - _Z8PackDistiPiiiPdS0_i)
        .other          _Z8PackDistiPiiiPdS0_i,@"STO_CUDA_ENTRY STV_DEFAULT"
_Z8PackDistiPiiiPdS0_i:
.text._Z8PackDistiPiiiPdS0_i:
        /* <DEDUP_REMOVED lines=11> */
[----:B------:R-:W2:Y:S08]  /*00b0*/  LDC R7, c[0x0][0x380] ;  /* 0x0000e000ff077b82 */ /* 0x000eb00000000800 */
[----:B------:R-:W3:Y:S01]  /*00c0*/  LDC.64 R4, c[0x0][0x3a0] ;  /* 0x0000e800ff047b82 */ /* 0x000ee20000000a00 */
[----:B0-----:R-:W-:-:S06]  /*00d0*/  IMAD.WIDE R2, R9, 0x4, R2 ;  /* 0x0000000409027825 */ /* 0x001fcc00078e0202 */
[----:B-1----:R-:W2:Y:S02]  /*00e0*/  LDG.E R2, desc[UR4][R2.64] ;  /* 0x0000000402027981 */ /* 0x002ea4000c1e1900 */
[----:B--2---:R-:W-:Y:S01]  /*00f0*/  IMAD R7, R7, UR6, R2 ;  /* 0x0000000607077c24 */ /* 0x004fe2000f8e0202 */
[----:B------:R-:W0:Y:S03]  /*0100*/  LDCU UR6, c[0x0][0x390] ;  /* 0x00007200ff0677ac */ /* 0x000e260008000800 */
[----:B---3--:R-:W-:Y:S02]  /*0110*/  IMAD.WIDE R4, R7, 0x8, R4 ;  /* 0x0000000807047825 */ /* 0x008fe400078e0204 */
[----:B------:R-:W1:Y:S04]  /*0120*/  LDC.64 R6, c[0x0][0x398] ;  /* 0x0000e600ff067b82 */ /* 0x000e680000000a00 */
[----:B------:R-:W2:Y:S01]  /*0130*/  LDG.E.64 R4, desc[UR4][R4.64] ;  /* 0x0000000404047981 */ /* 0x000ea2000c1e1b00 */
[----:B0-----:R-:W-:-:S05]  /*0140*/  IADD3 R9, PT, PT, R9, UR6, RZ ;  /* 0x0000000609097c10 */ /* 0x001fca000fffe0ff */
[----:B-1----:R-:W-:-:S05]  /*0150*/  IMAD.WIDE R6, R9, 0x8, R6 ;  /* 0x0000000809067825 */ /* 0x002fca00078e0206 */
[----:B--2---:R-:W-:Y:S01]  /*0160*/  STG.E.64 desc[UR4][R6.64], R4 ;  /* 0x0000000406007986 */ /* 0x004fe2000c101b04 */
[----:B------:R-:W-:Y:S05]  /*0170*/  EXIT ;  /* 0x000000000000794d */ /* 0x000fea0003800000 */
.L_x_5:
        /* <DEDUP_REMOVED lines=16> */
.L_x_13:


//--------------------- .text._Z9InitD3Q19PcPdS0_iiii --------------------------
	.section	.text._Z9InitD3Q19PcPdS0_iiii,"ax",@progbits
	.align	128
        .global         _Z9InitD3Q19PcPdS0_iiii
        .type           _Z9InitD3Q19PcPdS0_iiii,@function
        .size           _Z9InitD3Q19PcPdS0_iiii,(.L_x_14 - _Z9InitD3Q19PcPdS0_iiii)
        .other          _Z9InitD3Q19PcPdS0_iiii,@"STO_CUDA_ENTRY STV_DEFAULT"
_Z9InitD3Q19PcPdS0_iiii:
.text._Z9InitD3Q19PcPdS0_iiii:
[----:B------:R-:W-:Y:S08]  /*0000*/  LDC R1, c[0x0][0x37c] ;  /* 0x0000df00ff017b82 */ /* 0x000ff00000000800 */
[----:B------:R-:W0:Y:S02]  /*0010*/  LDC.64 R8, c[0x0][0x3a0] ;  /* 0x0000e800ff087b82 */ /* 0x000e240000000a00 */
[----:B0-----:R-:W-:-:S13]  /*0020*/  ISETP.GE.AND P0, PT, R9, 0x1, PT ;  /* 0x000000010900780c */ /* 0x001fda0003f06270 */
[----:B------:R-:W-:Y:S05]  /*0030*/  @!P0 EXIT ;  /* 0x000000000000894d */ /* 0x000fea0003800000 */
[----:B------:R-:W0:Y:S01]  /*0040*/  S2R R6, SR_TID.X ;  /* 0x0000000000067919 */ /* 0x000e220000002100 */
[----:B------:R-:W1:Y:S01]  /*0050*/  S2UR UR5, SR_CTAID.X ;  /* 0x00000000000579c3 */ /* 0x000e620000002500 */
[----:B------:R-:W1:Y:S01]  /*0060*/  LDCU UR8, c[0x0][0x360] ;  /* 0x00006c00ff0877ac */ /* 0x000e620008000800 */
[----:B------:R-:W2:Y:S06]  /*0070*/  LDCU.64 UR6, c[0x0][0x398] ;  /* 0x00007300ff0677ac */ /* 0x000eac0008000a00 */
[----:B------:R-:W3:Y:S01]  /*0080*/  LDC.64 R2, c[0x0][0x388] ;  /* 0x0000e200ff027b82 */ /* 0x000ee20000000a00 */
[----:B------:R-:W4:Y:S01]  /*0090*/  LDCU.64 UR10, c[0x0][0x358] ;  /* 0x00006b00ff0a77ac */ /* 0x000f220008000a00 */
[----:B------:R-:W0:Y:S06]  /*00a0*/  LDCU.64 UR12, c[0x0][0x380] ;  /* 0x00007000ff0c77ac */ /* 0x000e2c0008000a00 */
[----:B------:R-:W3:Y:S01]  /*00b0*/  LDC.64 R4, c[0x0][0x390] ;  /* 0x0000e400ff047b82 */ /* 0x000ee20000000a00 */
[----:B--2---:R-:W-:-:S02]  /*00c0*/  UIMAD UR4, UR7, UR6, URZ ;  /* 0x00000006070472a4 */ /* 0x004fc4000f8e02ff */
[----:B-1----:R-:W-:-:S04]  /*00d0*/  UIMAD UR5, UR5, UR8, URZ ;  /* 0x00000008050572a4 */ /* 0x002fc8000f8e02ff */
[----:B------:R-:W-:Y:S02]  /*00e0*/  IMAD R0, R8, UR4, RZ ;  /* 0x0000000408007c24 */ /* 0x000fe4000f8e02ff */
[C---:B0-----:R-:W-:Y:S01]  /*00f0*/  IMAD R7, R9.reuse, UR5, R6 ;  /* 0x0000000509077c24 */ /* 0x041fe2000f8e0206 */
[----:B----4-:R-:W-:-:S07]  /*0100*/  IADD3 R6, PT, PT, -R9, RZ, RZ ;  /* 0x000000ff09067210 */ /* 0x010fce0007ffe1ff */
.L_x_9:
[----:B------:R-:W-:Y:S01]  /*0110*/  ISETP.GE.AND P1, PT, R7, R0, PT ;  /* 0x000000000700720c */ /* 0x000fe20003f26270 */
[----:B------:R-:W-:Y:S01]  /*0120*/  BSSY.RECONVERGENT B0, `(.L_x_6) ;  /* 0x000005e000007945 */ /* 0x000fe20003800200 */
[----:B------:R-:W-:-:S04]  /*0130*/  IADD3 R6, PT, PT, R6, 0x1, RZ ;  /* 0x0000000106067810 */ /* 0x000fc80007ffe0ff */
[----:B------:R-:W-:-:S07]  /*0140*/  ISETP.NE.AND P0, PT, R6, RZ, PT ;  /* 0x000000ff0600720c */ /* 0x000fce0003f05270 */
[----:B--2-4-:R-:W-:Y:S06]  /*0150*/  @P1 BRA `(.L_x_7) ;  /* 0x0000000400681947 */ /* 0x014fec0003800000 */
[----:B------:R-:W-:-:S04]  /*0160*/  IADD3 R8, P1, PT, R7, UR12, RZ ;  /* 0x0000000c07087c10 */ /* 0x000fc8000ff3e0ff */
[----:B------:R-:W-:-:S05]  /*0170*/  LEA.HI.X.SX32 R9, R7, UR13, 0x1, P1 ;  /* 0x0000000d07097c11 */ /* 0x000fca00088f0eff */
[----:B------:R-:W2:Y:S02]  /*0180*/  LDG.E.S8 R8, desc[UR10][R8.64] ;  /* 0x0000000a08087981 */ /* 0x000ea4000c1e1300 */
[----:B--2---:R-:W-:-:S13]  /*0190*/  ISETP.GE.AND P1, PT, R8, 0x1, PT ;  /* 0x000000010800780c */ /* 0x004fda0003f26270 */
[----:B------:R-:W-:Y:S05]  /*01a0*/  @!P1 BRA `(.L_x_8) ;  /* 0x0000000000b49947 */ /* 0x000fea0003800000 */
[----:B---3--:R-:W-:-:S04]  /*01b0*/  IMAD.WIDE R24, R7, 0x8, R2 ;  /* 0x0000000807187825 */ /* 0x008fc800078e0202 */
[----:B------:R-:W-:Y:S01]  /*01c0*/  HFMA2 R10, -RZ, RZ, 85.3125, 85.3125 ;  /* 0x55555555ff0a7431 */ /* 0x000fe200000001ff */
[----:B------:R-:W-:Y:S01]  /*01d0*/  MOV R11, 0x3fd55555 ;  /* 0x3fd55555000b7802 */ /* 0x000fe20000000f00 */
[----:B------:R-:W-:-:S04]  /*01e0*/  IMAD.WIDE R16, R7, 0x8, R4 ;  /* 0x0000000807107825 */ /* 0x000fc800078e0204 */
[C---:B------:R-:W-:Y:S01]  /*01f0*/  IMAD.WIDE R18, R0.reuse, 0x8, R24 ;  /* 0x0000000800127825 */ /* 0x040fe200078e0218 */
[----:B------:R0:W-:Y:S03]  /*0200*/  STG.E.64 desc[UR10][R24.64], R10 ;  /* 0x0000000a18007986 */ /* 0x0001e6000c101b0a */
[----:B------:R-:W-:-:S04]  /*0210*/  IMAD.WIDE R26, R0, 0x8, R16 ;  /* 0x00000008001a7825 */ /* 0x000fc800078e0210 */
[----:B------:R-:W-:-:S04]  /*0220*/  IMAD.WIDE R28, R0, 0x8, R18 ;  /* 0x00000008001c7825 */ /* 0x000fc800078e0212 */
[----:B------:R-:W-:-:S04]  /*0230*/  IMAD.WIDE R20, R0, 0x8, R26 ;  /* 0x0000000800147825 */ /* 0x000fc800078e021a */
[----:B0-----:R-:W-:Y:S02]  /*0240*/  HFMA2 R10, -RZ, RZ, 0.004337310791015625, -7.109375 ;  /* 0x1c71c71cff0a7431 */ /* 0x001fe400000001ff */
[----:B------:R-:W-:Y:S01]  /*0250*/  IMAD.WIDE R8, R0, 0x8, R28 ;  /* 0x0000000800087825 */ /* 0x000fe200078e021c */
[----:B------:R-:W-:-:S03]  /*0260*/  MOV R11, 0x3fac71c7 ;  /* 0x3fac71c7000b7802 */ /* 0x000fc60000000f00 */
[C---:B------:R-:W-:Y:S02]  /*0270*/  IMAD.WIDE R12, R0.reuse, 0x8, R20 ;  /* 0x00000008000c7825 */ /* 0x040fe400078e0214 */
[----:B------:R0:W-:Y:S02]  /*0280*/  STG.E.64 desc[UR10][R16.64], R10 ;  /* 0x0000000a10007986 */ /* 0x0001e4000c101b0a */
[C---:B------:R-:W-:Y:S02]  /*0290*/  IMAD.WIDE R14, R0.reuse, 0x8, R8 ;  /* 0x00000008000e7825 */ /* 0x040fe400078e0208 */
[----:B------:R1:W-:Y:S04]  /*02a0*/  STG.E.64 desc[UR10][R18.64], R10 ;  /* 0x0000000a12007986 */ /* 0x0003e8000c101b0a */
[----:B------:R2:W-:Y:S04]  /*02b0*/  STG.E.64 desc[UR10][R26.64], R10 ;  /* 0x0000000a1a007986 */ /* 0x0005e8000c101b0a */
[----:B------:R-:W-:Y:S01]  /*02c0*/  STG.E.64 desc[UR10][R28.64], R10 ;  /* 0x0000000a1c007986 */ /* 0x000fe2000c101b0a */
[----:B0-----:R-:W-:-:S03]  /*02d0*/  IMAD.WIDE R16, R0, 0x8, R12 ;  /* 0x0000000800107825 */ /* 0x001fc600078e020c */
[----:B------:R-:W-:Y:S01]  /*02e0*/  STG.E.64 desc[UR10][R20.64], R10 ;  /* 0x0000000a14007986 */ /* 0x000fe2000c101b0a */
[----:B-1----:R-:W-:-:S03]  /*02f0*/  IMAD.WIDE R18, R0, 0x8, R14 ;  /* 0x0000000800127825 */ /* 0x002fc600078e020e */
[----:B------:R0:W-:Y:S01]  /*0300*/  STG.E.64 desc[UR10][R8.64], R10 ;  /* 0x0000000a08007986 */ /* 0x0001e2000c101b0a */
[----:B------:R-:W-:-:S04]  /*0310*/  IMAD.WIDE R22, R0, 0x8, R16 ;  /* 0x0000000800167825 */ /* 0x000fc800078e0210 */
[----:B------:R-:W-:-:S04]  /*0320*/  IMAD.WIDE R24, R0, 0x8, R18 ;  /* 0x0000000800187825 */ /* 0x000fc800078e0212 */
[----:B--2---:R-:W-:-:S04]  /*0330*/  IMAD.WIDE R26, R0, 0x8, R22 ;  /* 0x00000008001a7825 */ /* 0x004fc800078e0216 */
[----:B0-----:R-:W-:Y:S01]  /*0340*/  HFMA2 R8, -RZ, RZ, 0.004337310791015625, -7.13671875 ;  /* 0x1c71c723ff087431 */ /* 0x001fe200000001ff */
[----:B------:R-:W-:Y:S01]  /*0350*/  MOV R9, 0x3f9c71c7 ;  /* 0x3f9c71c700097802 */ /* 0x000fe20000000f00 */
[----:B------:R-:W-:-:S04]  /*0360*/  IMAD.WIDE R20, R0, 0x8, R24 ;  /* 0x0000000800147825 */ /* 0x000fc800078e0218 */
[----:B------:R0:W-:Y:S01]  /*0370*/  STG.E.64 desc[UR10][R12.64], R8 ;  /* 0x000000080c007986 */ /* 0x0001e2000c101b0a */
[----:B------:R-:W-:-:S03]  /*0380*/  IMAD.WIDE R28, R0, 0x8, R20 ;  /* 0x00000008001c7825 */ /* 0x000fc600078e0214 */
[----:B------:R1:W-:Y:S04]  /*0390*/  STG.E.64 desc[UR10][R14.64], R8 ;  /* 0x000000080e007986 */ /* 0x0003e8000c101b0a */
[----:B------:R2:W-:Y:S04]  /*03a0*/  STG.E.64 desc[UR10][R16.64], R8 ;  /* 0x0000000810007986 */ /* 0x0005e8000c101b0a */
[----:B------:R2:W-:Y:S01]  /*03b0*/  STG.E.64 desc[UR10][R18.64], R8 ;  /* 0x0000000812007986 */ /* 0x0005e2000c101b0a */
[----:B0-----:R-:W-:-:S03]  /*03c0*/  IMAD.WIDE R12, R0, 0x8, R26 ;  /* 0x00000008000c7825 */ /* 0x001fc600078e021a */
[----:B------:R2:W-:Y:S01]  /*03d0*/  STG.E.64 desc[UR10][R22.64], R8 ;  /* 0x0000000816007986 */ /* 0x0005e2000c101b0a */
[----:B-1----:R-:W-:-:S03]  /*03e0*/  IMAD.WIDE R14, R0, 0x8, R28 ;  /* 0x00000008000e7825 */ /* 0x002fc600078e021c */
[----:B------:R2:W-:Y:S01]  /*03f0*/  STG.E.64 desc[UR10][R24.64], R8 ;  /* 0x0000000818007986 */ /* 0x0005e2000c101b0a */
[----:B------:R-:W-:-:S03]  /*0400*/  IMAD.WIDE R10, R0, 0x8, R12 ;  /* 0x00000008000a7825 */ /* 0x000fc600078e020c */
[----:B------:R2:W-:Y:S04]  /*0410*/  STG.E.64 desc[UR10][R26.64], R8 ;  /* 0x000000081a007986 */ /* 0x0005e8000c101b0a */
[----:B------:R2:W-:Y:S04]  /*0420*/  STG.E.64 desc[UR10][R20.64], R8 ;  /* 0x0000000814007986 */ /* 0x0005e8000c101b0a */
[----:B------:R2:W-:Y:S04]  /*0430*/  STG.E.64 desc[UR10][R12.64], R8 ;  /* 0x000000080c007986 */ /* 0x0005e8000c101b0a */
[----:B------:R2:W-:Y:S04]  /*0440*/  STG.E.64 desc[UR10][R28.64], R8 ;  /* 0x000000081c007986 */ /* 0x0005e8000c101b0a */
[----:B------:R2:W-:Y:S04]  /*0450*/  STG.E.64 desc[UR10][R10.64], R8 ;  /* 0x000000080a007986 */ /* 0x0005e8000c101b0a */
[----:B------:R2:W-:Y:S01]  /*0460*/  STG.E.64 desc[UR10][R14.64], R8 ;  /* 0x000000080e007986 */ /* 0x0005e2000c101b0a */
[----:B------:R-:W-:Y:S05]  /*0470*/  BRA `(.L_x_7) ;  /* 0x0000000000a07947 */ /* 0x000fea0003800000 */
.L_x_8:
[----:B---3--:R-:W-:-:S04]  /*0480*/  IMAD.WIDE R16, R7, 0x8, R2 ;  /* 0x0000000807107825 */ /* 0x008fc800078e0202 */
[----:B------:R-:W-:Y:S01]  /*0490*/  HFMA2 R10, -RZ, RZ, 0, 0 ;  /* 0x00000000ff0a7431 */ /* 0x000fe200000001ff */
[----:B------:R-:W-:Y:S01]  /*04a0*/  MOV R11, 0xbff00000 ;  /* 0xbff00000000b7802 */ /* 0x000fe20000000f00 */
[----:B------:R-:W-:-:S04]  /*04b0*/  IMAD.WIDE R18, R7, 0x8, R4 ;  /* 0x0000000807127825 */ /* 0x000fc800078e0204 */
[C---:B------:R-:W-:Y:S01]  /*04c0*/  IMAD.WIDE R20, R0.reuse, 0x8, R16 ;  /* 0x0000000800147825 */ /* 0x040fe200078e0210 */
[----:B------:R0:W-:Y:S03]  /*04d0*/  STG.E.64 desc[UR10][R16.64], R10 ;  /* 0x0000000a10007986 */ /* 0x0001e6000c101b0a */
[C---:B------:R-:W-:Y:S01]  /*04e0*/  IMAD.WIDE R26, R0.reuse, 0x8, R18 ;  /* 0x00000008001a7825 */ /* 0x040fe200078e0212 */
[----:B------:R1:W-:Y:S03]  /*04f0*/  STG.E.64 desc[UR10][R18.64], R10 ;  /* 0x0000000a12007986 */ /* 0x0003e6000c101b0a */
[C---:B------:R-:W-:Y:S01]  /*0500*/  IMAD.WIDE R28, R0.reuse, 0x8, R20 ;  /* 0x00000008001c7825 */ /* 0x040fe200078e0214 */
[----:B------:R2:W-:Y:S03]  /*0510*/  STG.E.64 desc[UR10][R20.64], R10 ;  /* 0x0000000a14007986 */ /* 0x0005e6000c101b0a */
[C---:B------:R-:W-:Y:S01]  /*0520*/  IMAD.WIDE R8, R0.reuse, 0x8, R26 ;  /* 0x0000000800087825 */ /* 0x040fe200078e021a */
[----:B------:R-:W-:Y:S03]  /*0530*/  STG.E.64 desc[UR10][R26.64], R10 ;  /* 0x0000000a1a007986 */ /* 0x000fe6000c101b0a */
[C---:B------:R-:W-:Y:S01]  /*0540*/  IMAD.WIDE R12, R0.reuse, 0x8, R28 ;  /* 0x00000008000c7825 */ /* 0x040fe200078e021c */
[----:B------:R-:W-:Y:S03]  /*0550*/  STG.E.64 desc[UR10][R28.64], R10 ;  /* 0x0000000a1c007986 */ /* 0x000fe6000c101b0a */
[C---:B------:R-:W-:Y:S01]  /*0560*/  IMAD.WIDE R14, R0.reuse, 0x8, R8 ;  /* 0x00000008000e7825 */ /* 0x040fe200078e0208 */
[----:B------:R-:W-:Y:S03]  /*0570*/  STG.E.64 desc[UR10][R8.64], R10 ;  /* 0x0000000a08007986 */ /* 0x000fe6000c101b0a */
[C---:B0-----:R-:W-:Y:S01]  /*0580*/  IMAD.WIDE R16, R0.reuse, 0x8, R12 ;  /* 0x0000000800107825 */ /* 0x041fe200078e020c */
[----:B------:R0:W-:Y:S03]  /*0590*/  STG.E.64 desc[UR10][R12.64], R10 ;  /* 0x0000000a0c007986 */ /* 0x0001e6000c101b0a */
[C---:B-1----:R-:W-:Y:S01]  /*05a0*/  IMAD.WIDE R18, R0.reuse, 0x8, R14 ;  /* 0x0000000800127825 */ /* 0x042fe200078e020e */
[----:B------:R1:W-:Y:S03]  /*05b0*/  STG.E.64 desc[UR10][R14.64], R10 ;  /* 0x0000000a0e007986 */ /* 0x0003e6000c101b0a */
[C---:B--2---:R-:W-:Y:S01]  /*05c0*/  IMAD.WIDE R20, R0.reuse, 0x8, R16 ;  /* 0x0000000800147825 */ /* 0x044fe200078e0210 */
[----:B------:R2:W-:Y:S03]  /*05d0*/  STG.E.64 desc[UR10][R16.64], R10 ;  /* 0x0000000a10007986 */ /* 0x0005e6000c101b0a */
[C---:B------:R-:W-:Y:S01]  /*05e0*/  IMAD.WIDE R24, R0.reuse, 0x8, R18 ;  /* 0x0000000800187825 */ /* 0x040fe200078e0212 */
[----:B------:R4:W-:Y:S03]  /*05f0*/  STG.E.64 desc[UR10][R18.64], R10 ;  /* 0x0000000a12007986 */ /* 0x0009e6000c101b0a */
[C---:B------:R-:W-:Y:S01]  /*0600*/  IMAD.WIDE R22, R0.reuse, 0x8, R20 ;  /* 0x0000000800167825 */ /* 0x040fe200078e0214 */
[----:B------:R4:W-:Y:S03]  /*0610*/  STG.E.64 desc[UR10][R20.64], R10 ;  /* 0x0000000a14007986 */ /* 0x0009e6000c101b0a */
[C---:B0-----:R-:W-:Y:S01]  /*0620*/  IMAD.WIDE R12, R0.reuse, 0x8, R24 ;  /* 0x00000008000c7825 */ /* 0x041fe200078e0218 */
[----:B------:R4:W-:Y:S03]  /*0630*/  STG.E.64 desc[UR10][R24.64], R10 ;  /* 0x0000000a18007986 */ /* 0x0009e6000c101b0a */
[C---:B------:R-:W-:Y:S01]  /*0640*/  IMAD.WIDE R8, R0.reuse, 0x8, R22 ;  /* 0x0000000800087825 */ /* 0x040fe200078e0216 */
[----:B------:R4:W-:Y:S03]  /*0650*/  STG.E.64 desc[UR10][R22.64], R10 ;  /* 0x0000000a16007986 */ /* 0x0009e6000c101b0a */
[C---:B-1----:R-:W-:Y:S01]  /*0660*/  IMAD.WIDE R14, R0.reuse, 0x8, R12 ;  /* 0x00000008000e7825 */ /* 0x042fe200078e020c */
[----:B------:R4:W-:Y:S03]  /*0670*/  STG.E.64 desc[UR10][R12.64], R10 ;  /* 0x0000000a0c007986 */ /* 0x0009e6000c101b0a */
[C---:B------:R-:W-:Y:S01]  /*0680*/  IMAD.WIDE R26, R0.reuse, 0x8, R8 ;  /* 0x00000008001a7825 */ /* 0x040fe200078e0208 */
[----:B------:R4:W-:Y:S03]  /*0690*/  STG.E.64 desc[UR10][R8.64], R10 ;  /* 0x0000000a08007986 */ /* 0x0009e6000c101b0a */
[C---:B------:R-:W-:Y:S01]  /*06a0*/  IMAD.WIDE R28, R0.reuse, 0x8, R14 ;  /* 0x00000008001c7825 */ /* 0x040fe200078e020e */
[----:B------:R4:W-:Y:S03]  /*06b0*/  STG.E.64 desc[UR10][R14.64], R10 ;  /* 0x0000000a0e007986 */ /* 0x0009e6000c101b0a */
[----:B--2---:R-:W-:Y:S01]  /*06c0*/  IMAD.WIDE R16, R0, 0x8, R26 ;  /* 0x0000000800107825 */ /* 0x004fe200078e021a */
[----:B------:R4:W-:Y:S04]  /*06d0*/  STG.E.64 desc[UR10][R26.64], R10 ;  /* 0x0000000a1a007986 */ /* 0x0009e8000c101b0a */
[----:B------:R4:W-:Y:S04]  /*06e0*/  STG.E.64 desc[UR10][R28.64], R10 ;  /* 0x0000000a1c007986 */ /* 0x0009e8000c101b0a */
[----:B------:R4:W-:Y:S02]  /*06f0*/  STG.E.64 desc[UR10][R16.64], R10 ;  /* 0x0000000a10007986 */ /* 0x0009e4000c101b0a */
.L_x_7:
[----:B------:R-:W-:Y:S05]  /*0700*/  BSYNC.RECONVERGENT B0 ;  /* 0x0000000000007941 */ /* 0x000fea0003800200 */
.L_x_6:
[----:B------:R-:W-:Y:S01]  /*0710*/  IADD3 R7, PT, PT, R7, UR8, RZ ;  /* 0x0000000807077c10 */ /* 0x000fe2000fffe0ff */
[----:B------:R-:W-:Y:S06]  /*0720*/  @P0 BRA `(.L_x_9) ;  /* 0xfffffff800780947 */ /* 0x000fec000383ffff */
[----:B------:R-:W-:Y:S05]  /*0730*/  EXIT ;  /* 0x000000000000794d */ /* 0x000fea0003800000 */
.L_x_10:
        /* <DEDUP_REMOVED lines=12> */
.L_x_14:


//--------------------- .nv.shared.reserved.0     --------------------------
	.section	.nv.shared.reserved.0,"aw",@nobits
	.weak		__nv_reservedSMEM_offset_0_alias
	.size		__nv_reservedSMEM_offset_0_alias, 0, 64
	.other		__nv_reservedSMEM_offset_0_alias,@"STO_CUDA_RESERVED_SHARED STV_DEFAULT"
__nv_reservedSMEM_offset_0_alias:
	.zero		0
	.zero		64


//--------------------- .nv.constant0._Z9SwapD3Q19PcPdS0_iiii --------------------------
	.section	.nv.constant0._Z9SwapD3Q19PcPdS0_iiii,"a",@progbits
	.sectionflags	@""
	.align	4
.nv.constant0._Z9SwapD3Q19PcPdS0_iiii:
	.zero		936


//--------------------- .nv.constant0._Z11MapRecvDistiiiiPiiiPdS0_iii --------------------------
	.section	.nv.constant0._Z11MapRecvDistiiiiPiiiPdS0_iii,"a",@progbits
	.sectionflags	@""
	.align	4
.nv.constant0._Z11MapRecvDistiiiiPiiiPdS0_iii:
	.zero		956


//--------------------- .nv.constant0._Z8PackDistiPiiiPdS0_i --------------------------
	.section	.nv.constant0._Z8PackDistiPiiiPdS0_i,"a",@progbits
	.sectionflags	@""
	.align	4
.nv.constant0._Z8PackDistiPiiiPdS0_i:
	.zero		940


//--------------------- .nv.constant0._Z9InitD3Q19PcPdS0_iiii --------------------------
	.section	.nv.constant0._Z9InitD3Q19PcPdS0_iiii,"a",@progbits
	.sectionflags	@""
	.align	4
.nv.constant0._Z9InitD3Q19PcPdS0_iiii:
	.zero		936


//--------------------- SYMBOLS --------------------------

	.type		.nv.reservedSmem.offset0,@object
	.size		.nv.reservedSmem.offset0,0x4
